//
// Generated by NVIDIA NVVM Compiler
//
// Compiler Build ID: CL-36424714
// Cuda compilation tools, release 13.0, V13.0.88
// Based on NVVM 20.0.0
//

.version 9.0
.target sm_100
.address_size 64

	// .globl	_Z34enhanced_mutation_detection_kernelPKcPKiS2_iS0_PKjS4_S4_jP20EnhancedProteinMatchPjj
.const .align 1 .b8 WILDTYPE_GYRA_QRDR[54] = {84, 71, 67, 67, 84, 65, 84, 71, 65, 67, 65, 84, 67, 71, 67, 65, 71, 84, 67, 71, 65, 71, 67, 71, 65, 65, 67, 67, 84, 84, 65, 84, 84, 71, 65, 65, 71, 65, 84, 71, 84, 84, 84, 67, 67, 65, 65, 71, 67, 84, 71, 65, 65};
.const .align 1 .b8 WILDTYPE_PARC_QRDR[55] = {84, 84, 67, 65, 71, 67, 65, 67, 65, 71, 65, 71, 67, 71, 67, 84, 84, 71, 67, 84, 71, 71, 65, 65, 71, 65, 84, 71, 84, 84, 84, 67, 84, 65, 65, 71, 67, 84, 71, 65, 65, 65, 71, 67, 71, 84, 84, 71, 71, 65, 84, 67, 71, 67};
.const .align 4 .b8 RESISTANCE_POSITIONS[384] = {0, 0, 0, 0, 83, 0, 83, 76, 70, 87, 65, 0, 0, 0, 0, 0, 4, 0, 0, 0, 102, 102, 102, 63, 0, 0, 0, 0, 87, 0, 68, 78, 71, 89, 72, 0, 0, 0, 0, 0, 4, 0, 0, 0, 51, 51, 51, 63, 1, 0, 0, 0, 80, 0, 83, 73, 82, 70, 0, 0, 0, 0, 0, 0, 3, 0, 0, 0, 154, 153, 25, 63, 1, 0, 0, 0, 84, 0, 69, 86, 75, 71, 65, 0, 0, 0, 0, 0, 4, 0, 0, 0, 205, 204, 204, 62, 2, 0, 0, 0, 170, 1, 71, 68, 78, 0, 0, 0, 0, 0, 0, 0, 2, 0, 0, 0, 0, 0, 0, 63, 2, 0, 0, 0, 191, 1, 65, 86, 84, 0, 0, 0, 0, 0, 0, 0, 2, 0, 0, 0, 154, 153, 153, 62, 3, 0, 0, 0, 160, 1, 71, 68, 83, 0, 0, 0, 0, 0, 0, 0, 2, 0, 0, 0, 205, 204, 204, 62, 3, 0, 0, 0, 164, 1, 65, 86, 84, 0, 0, 0, 0, 0, 0, 0, 2, 0, 0, 0, 154, 153, 153, 62};
.const .align 1 .b8 GENETIC_CODE[64] = {75, 78, 75, 78, 84, 84, 84, 84, 82, 83, 82, 83, 73, 73, 77, 73, 81, 72, 81, 72, 80, 80, 80, 80, 82, 82, 82, 82, 76, 76, 76, 76, 69, 68, 69, 68, 65, 65, 65, 65, 71, 71, 71, 71, 86, 86, 86, 86, 42, 89, 42, 89, 83, 83, 83, 83, 87, 67, 42, 67, 76, 70, 76, 70};

.visible .entry _Z34enhanced_mutation_detection_kernelPKcPKiS2_iS0_PKjS4_S4_jP20EnhancedProteinMatchPjj(
	.param .u64 .ptr .align 1 _Z34enhanced_mutation_detection_kernelPKcPKiS2_iS0_PKjS4_S4_jP20EnhancedProteinMatchPjj_param_0,
	.param .u64 .ptr .align 1 _Z34enhanced_mutation_detection_kernelPKcPKiS2_iS0_PKjS4_S4_jP20EnhancedProteinMatchPjj_param_1,
	.param .u64 .ptr .align 1 _Z34enhanced_mutation_detection_kernelPKcPKiS2_iS0_PKjS4_S4_jP20EnhancedProteinMatchPjj_param_2,
	.param .u32 _Z34enhanced_mutation_detection_kernelPKcPKiS2_iS0_PKjS4_S4_jP20EnhancedProteinMatchPjj_param_3,
	.param .u64 .ptr .align 1 _Z34enhanced_mutation_detection_kernelPKcPKiS2_iS0_PKjS4_S4_jP20EnhancedProteinMatchPjj_param_4,
	.param .u64 .ptr .align 1 _Z34enhanced_mutation_detection_kernelPKcPKiS2_iS0_PKjS4_S4_jP20EnhancedProteinMatchPjj_param_5,
	.param .u64 .ptr .align 1 _Z34enhanced_mutation_detection_kernelPKcPKiS2_iS0_PKjS4_S4_jP20EnhancedProteinMatchPjj_param_6,
	.param .u64 .ptr .align 1 _Z34enhanced_mutation_detection_kernelPKcPKiS2_iS0_PKjS4_S4_jP20EnhancedProteinMatchPjj_param_7,
	.param .u32 _Z34enhanced_mutation_detection_kernelPKcPKiS2_iS0_PKjS4_S4_jP20EnhancedProteinMatchPjj_param_8,
	.param .u64 .ptr .align 1 _Z34enhanced_mutation_detection_kernelPKcPKiS2_iS0_PKjS4_S4_jP20EnhancedProteinMatchPjj_param_9,
	.param .u64 .ptr .align 1 _Z34enhanced_mutation_detection_kernelPKcPKiS2_iS0_PKjS4_S4_jP20EnhancedProteinMatchPjj_param_10,
	.param .u32 _Z34enhanced_mutation_detection_kernelPKcPKiS2_iS0_PKjS4_S4_jP20EnhancedProteinMatchPjj_param_11
)
{
	.local .align 8 .b8 	__local_depot0[200];
	.reg .b64 	%SP;
	.reg .b64 	%SPL;
	.reg .pred 	%p<243>;
	.reg .b16 	%rs<150>;
	.reg .b32 	%r<255>;
	.reg .b32 	%f<21>;
	.reg .b64 	%rd<189>;

	mov.u64 	%SPL, __local_depot0;
	ld.param.u64 	%rd36, [_Z34enhanced_mutation_detection_kernelPKcPKiS2_iS0_PKjS4_S4_jP20EnhancedProteinMatchPjj_param_0];
	ld.param.u64 	%rd37, [_Z34enhanced_mutation_detection_kernelPKcPKiS2_iS0_PKjS4_S4_jP20EnhancedProteinMatchPjj_param_1];
	ld.param.u64 	%rd38, [_Z34enhanced_mutation_detection_kernelPKcPKiS2_iS0_PKjS4_S4_jP20EnhancedProteinMatchPjj_param_2];
	ld.param.u32 	%r108, [_Z34enhanced_mutation_detection_kernelPKcPKiS2_iS0_PKjS4_S4_jP20EnhancedProteinMatchPjj_param_3];
	ld.param.u64 	%rd39, [_Z34enhanced_mutation_detection_kernelPKcPKiS2_iS0_PKjS4_S4_jP20EnhancedProteinMatchPjj_param_4];
	ld.param.u64 	%rd41, [_Z34enhanced_mutation_detection_kernelPKcPKiS2_iS0_PKjS4_S4_jP20EnhancedProteinMatchPjj_param_6];
	ld.param.u64 	%rd42, [_Z34enhanced_mutation_detection_kernelPKcPKiS2_iS0_PKjS4_S4_jP20EnhancedProteinMatchPjj_param_7];
	ld.param.u32 	%r106, [_Z34enhanced_mutation_detection_kernelPKcPKiS2_iS0_PKjS4_S4_jP20EnhancedProteinMatchPjj_param_8];
	ld.param.u64 	%rd43, [_Z34enhanced_mutation_detection_kernelPKcPKiS2_iS0_PKjS4_S4_jP20EnhancedProteinMatchPjj_param_9];
	ld.param.u32 	%r107, [_Z34enhanced_mutation_detection_kernelPKcPKiS2_iS0_PKjS4_S4_jP20EnhancedProteinMatchPjj_param_11];
	add.u64 	%rd1, %SPL, 0;
	mov.u32 	%r109, %ctaid.x;
	mov.u32 	%r110, %ntid.x;
	mov.u32 	%r111, %tid.x;
	mad.lo.s32 	%r1, %r109, %r110, %r111;
	setp.ge.s32 	%p8, %r1, %r108;
	@%p8 bra 	$L__BB0_209;
	cvta.to.global.u64 	%rd46, %rd38;
	cvta.to.global.u64 	%rd47, %rd37;
	cvta.to.global.u64 	%rd48, %rd36;
	mul.wide.s32 	%rd49, %r1, 4;
	add.s64 	%rd50, %rd46, %rd49;
	ld.global.s32 	%rd51, [%rd50];
	add.s64 	%rd2, %rd48, %rd51;
	add.s64 	%rd52, %rd47, %rd49;
	ld.global.u32 	%r2, [%rd52];
	mul.lo.s32 	%r114, %r107, %r1;
	cvt.u64.u32 	%rd3, %r114;
	ld.const.u16 	%rs35, [RESISTANCE_POSITIONS+4];
	cvta.to.global.u64 	%rd4, %rd41;
	cvta.to.global.u64 	%rd5, %rd42;
	cvta.to.global.u64 	%rd6, %rd43;
	cvta.to.global.u64 	%rd7, %rd39;
	mov.b32 	%r202, -3;
	mov.b32 	%r254, 0;
$L__BB0_2:
	setp.eq.s32 	%p9, %r202, 0;
	@%p9 bra 	$L__BB0_207;
	setp.gt.s32 	%p10, %r202, 0;
	selp.b32 	%r5, 3, -3, %p10;
	selp.b32 	%r116, -1, %r2, %p10;
	add.s32 	%r204, %r116, %r202;
	add.s32 	%r117, %r204, 2;
	setp.lt.s32 	%p11, %r117, %r2;
	setp.gt.s32 	%p12, %r204, 1;
	selp.u32 	%r118, -1, 0, %p12;
	selp.u32 	%r119, -1, 0, %p11;
	selp.b32 	%r120, %r119, %r118, %p10;
	and.b32  	%r121, %r120, 1;
	setp.eq.b32 	%p13, %r121, 1;
	mov.b32 	%r209, 0;
	not.pred 	%p14, %p13;
	@%p14 bra 	$L__BB0_135;
	mov.b32 	%r210, 0;
	setp.gt.s32 	%p15, %r202, 0;
	@%p15 bra 	$L__BB0_5;
	bra.uni 	$L__BB0_57;
$L__BB0_5:
	cvt.s64.s32 	%rd77, %r204;
	add.s64 	%rd78, %rd2, %rd77;
	ld.global.u8 	%rs60, [%rd78];
	ld.global.u8 	%rs2, [%rd78+1];
	ld.global.u8 	%rs3, [%rd78+2];
	mov.b64 	%rd178, 0;
	mov.pred 	%p236, 0;
	setp.gt.s16 	%p85, %rs60, 96;
	@%p85 bra 	$L__BB0_10;
	setp.gt.s16 	%p91, %rs60, 83;
	@%p91 bra 	$L__BB0_18;
	setp.eq.s16 	%p93, %rs60, 65;
	@%p93 bra 	$L__BB0_20;
	setp.eq.s16 	%p94, %rs60, 67;
	@%p94 bra 	$L__BB0_17;
	setp.eq.s16 	%p95, %rs60, 71;
	@%p95 bra 	$L__BB0_14;
	bra.uni 	$L__BB0_19;
$L__BB0_10:
	setp.gt.s16 	%p86, %rs60, 115;
	@%p86 bra 	$L__BB0_15;
	setp.eq.s16 	%p88, %rs60, 97;
	@%p88 bra 	$L__BB0_20;
	setp.eq.s16 	%p89, %rs60, 99;
	@%p89 bra 	$L__BB0_17;
	setp.eq.s16 	%p90, %rs60, 103;
	@%p90 bra 	$L__BB0_14;
	bra.uni 	$L__BB0_19;
$L__BB0_14:
	mov.b64 	%rd178, 137438953472;
	bra.uni 	$L__BB0_20;
$L__BB0_15:
	add.s16 	%rs61, %rs60, -116;
	setp.gt.u16 	%p87, %rs61, 1;
	@%p87 bra 	$L__BB0_19;
$L__BB0_16:
	mov.b64 	%rd178, 206158430208;
	bra.uni 	$L__BB0_20;
$L__BB0_17:
	mov.b64 	%rd178, 68719476736;
	bra.uni 	$L__BB0_20;
$L__BB0_18:
	add.s16 	%rs62, %rs60, -84;
	setp.lt.u16 	%p92, %rs62, 2;
	@%p92 bra 	$L__BB0_16;
$L__BB0_19:
	mov.b64 	%rd178, -68719476736;
	mov.pred 	%p236, -1;
$L__BB0_20:
	mov.b16 	%rs137, 88;
	@%p236 bra 	$L__BB0_55;
	mov.b64 	%rd179, 0;
	mov.pred 	%p237, 0;
	setp.gt.s16 	%p101, %rs2, 96;
	@%p101 bra 	$L__BB0_26;
	setp.gt.s16 	%p107, %rs2, 83;
	@%p107 bra 	$L__BB0_34;
	setp.eq.s16 	%p109, %rs2, 65;
	@%p109 bra 	$L__BB0_36;
	setp.eq.s16 	%p110, %rs2, 67;
	@%p110 bra 	$L__BB0_33;
	setp.eq.s16 	%p111, %rs2, 71;
	@%p111 bra 	$L__BB0_30;
	bra.uni 	$L__BB0_35;
$L__BB0_26:
	setp.gt.s16 	%p102, %rs2, 115;
	@%p102 bra 	$L__BB0_31;
	setp.eq.s16 	%p104, %rs2, 97;
	@%p104 bra 	$L__BB0_36;
	setp.eq.s16 	%p105, %rs2, 99;
	@%p105 bra 	$L__BB0_33;
	setp.eq.s16 	%p106, %rs2, 103;
	@%p106 bra 	$L__BB0_30;
	bra.uni 	$L__BB0_35;
$L__BB0_30:
	mov.b64 	%rd179, 34359738368;
	bra.uni 	$L__BB0_36;
$L__BB0_31:
	add.s16 	%rs65, %rs2, -116;
	setp.gt.u16 	%p103, %rs65, 1;
	@%p103 bra 	$L__BB0_35;
$L__BB0_32:
	mov.b64 	%rd179, 51539607552;
	bra.uni 	$L__BB0_36;
$L__BB0_33:
	mov.b64 	%rd179, 17179869184;
	bra.uni 	$L__BB0_36;
$L__BB0_34:
	add.s16 	%rs66, %rs2, -84;
	setp.lt.u16 	%p108, %rs66, 2;
	@%p108 bra 	$L__BB0_32;
$L__BB0_35:
	mov.b64 	%rd179, -17179869184;
	mov.pred 	%p237, -1;
$L__BB0_36:
	@%p237 bra 	$L__BB0_55;
	or.b64  	%rd10, %rd179, %rd178;
	mov.b64 	%rd180, 0;
	mov.pred 	%p238, 0;
	setp.gt.s16 	%p117, %rs3, 96;
	@%p117 bra 	$L__BB0_42;
	setp.gt.s16 	%p123, %rs3, 83;
	@%p123 bra 	$L__BB0_50;
	setp.eq.s16 	%p125, %rs3, 65;
	@%p125 bra 	$L__BB0_52;
	setp.eq.s16 	%p126, %rs3, 67;
	@%p126 bra 	$L__BB0_49;
	setp.eq.s16 	%p127, %rs3, 71;
	@%p127 bra 	$L__BB0_46;
	bra.uni 	$L__BB0_51;
$L__BB0_42:
	setp.gt.s16 	%p118, %rs3, 115;
	@%p118 bra 	$L__BB0_47;
	setp.eq.s16 	%p120, %rs3, 97;
	@%p120 bra 	$L__BB0_52;
	setp.eq.s16 	%p121, %rs3, 99;
	@%p121 bra 	$L__BB0_49;
	setp.eq.s16 	%p122, %rs3, 103;
	@%p122 bra 	$L__BB0_46;
	bra.uni 	$L__BB0_51;
$L__BB0_46:
	mov.b64 	%rd180, 8589934592;
	bra.uni 	$L__BB0_52;
$L__BB0_47:
	add.s16 	%rs69, %rs3, -116;
	setp.gt.u16 	%p119, %rs69, 1;
	@%p119 bra 	$L__BB0_51;
$L__BB0_48:
	mov.b64 	%rd180, 12884901888;
	bra.uni 	$L__BB0_52;
$L__BB0_49:
	mov.b64 	%rd180, 4294967296;
	bra.uni 	$L__BB0_52;
$L__BB0_50:
	add.s16 	%rs70, %rs3, -84;
	setp.lt.u16 	%p124, %rs70, 2;
	@%p124 bra 	$L__BB0_48;
$L__BB0_51:
	mov.b64 	%rd180, -4294967296;
	mov.pred 	%p238, -1;
$L__BB0_52:
	@%p238 bra 	$L__BB0_55;
	or.b64  	%rd93, %rd180, %rd10;
	shr.s64 	%rd94, %rd93, 32;
	mov.u64 	%rd95, GENETIC_CODE;
	add.s64 	%rd96, %rd95, %rd94;
	ld.const.u8 	%rs137, [%rd96];
	setp.ne.s16 	%p132, %rs137, 42;
	@%p132 bra 	$L__BB0_55;
	setp.gt.s32 	%p133, %r210, 19;
	mov.b32 	%r209, 0;
	@%p133 bra 	$L__BB0_136;
	bra.uni 	$L__BB0_56;
$L__BB0_55:
	add.s32 	%r209, %r210, 1;
	cvt.s64.s32 	%rd97, %r210;
	add.s64 	%rd98, %rd1, %rd97;
	st.local.u8 	[%rd98], %rs137;
$L__BB0_56:
	add.s32 	%r204, %r204, %r5;
	add.s32 	%r126, %r204, 2;
	setp.lt.s32 	%p134, %r126, %r2;
	setp.lt.s32 	%p135, %r209, 199;
	and.pred  	%p136, %p134, %p135;
	mov.u32 	%r210, %r209;
	@%p136 bra 	$L__BB0_5;
	bra.uni 	$L__BB0_135;
$L__BB0_57:
	cvt.s64.s32 	%rd53, %r204;
	add.s64 	%rd54, %rd2, %rd53;
	ld.global.u8 	%rs37, [%rd54];
	ld.global.u8 	%rs6, [%rd54+-1];
	ld.global.u8 	%rs7, [%rd54+-2];
	mov.b16 	%rs138, 84;
	setp.gt.s16 	%p16, %rs37, 96;
	@%p16 bra 	$L__BB0_64;
	setp.gt.s16 	%p22, %rs37, 70;
	@%p22 bra 	$L__BB0_61;
	setp.eq.s16 	%p25, %rs37, 65;
	@%p25 bra 	$L__BB0_72;
	setp.eq.s16 	%p26, %rs37, 67;
	@%p26 bra 	$L__BB0_67;
	bra.uni 	$L__BB0_63;
$L__BB0_61:
	setp.eq.s16 	%p23, %rs37, 71;
	@%p23 bra 	$L__BB0_71;
	setp.eq.s16 	%p24, %rs37, 84;
	@%p24 bra 	$L__BB0_70;
$L__BB0_63:
	mov.b16 	%rs138, 78;
	bra.uni 	$L__BB0_72;
$L__BB0_64:
	setp.gt.s16 	%p17, %rs37, 102;
	@%p17 bra 	$L__BB0_68;
	setp.eq.s16 	%p20, %rs37, 97;
	@%p20 bra 	$L__BB0_72;
	setp.eq.s16 	%p21, %rs37, 99;
	@%p21 bra 	$L__BB0_67;
	bra.uni 	$L__BB0_63;
$L__BB0_67:
	mov.b16 	%rs138, 71;
	bra.uni 	$L__BB0_72;
$L__BB0_68:
	setp.eq.s16 	%p18, %rs37, 103;
	@%p18 bra 	$L__BB0_71;
	setp.ne.s16 	%p19, %rs37, 116;
	@%p19 bra 	$L__BB0_63;
$L__BB0_70:
	mov.b16 	%rs138, 65;
	bra.uni 	$L__BB0_72;
$L__BB0_71:
	mov.b16 	%rs138, 67;
$L__BB0_72:
	mov.b16 	%rs139, 65;
	setp.gt.s16 	%p27, %rs6, 96;
	@%p27 bra 	$L__BB0_79;
	setp.gt.s16 	%p33, %rs6, 70;
	@%p33 bra 	$L__BB0_76;
	setp.eq.s16 	%p36, %rs6, 65;
	@%p36 bra 	$L__BB0_86;
	setp.eq.s16 	%p37, %rs6, 67;
	@%p37 bra 	$L__BB0_82;
	bra.uni 	$L__BB0_78;
$L__BB0_76:
	setp.eq.s16 	%p34, %rs6, 71;
	@%p34 bra 	$L__BB0_85;
	setp.eq.s16 	%p35, %rs6, 84;
	@%p35 bra 	$L__BB0_87;
$L__BB0_78:
	mov.b16 	%rs139, 78;
	bra.uni 	$L__BB0_87;
$L__BB0_79:
	setp.gt.s16 	%p28, %rs6, 102;
	@%p28 bra 	$L__BB0_83;
	setp.eq.s16 	%p31, %rs6, 97;
	@%p31 bra 	$L__BB0_86;
	setp.eq.s16 	%p32, %rs6, 99;
	@%p32 bra 	$L__BB0_82;
	bra.uni 	$L__BB0_78;
$L__BB0_82:
	mov.b16 	%rs139, 71;
	bra.uni 	$L__BB0_87;
$L__BB0_83:
	setp.eq.s16 	%p29, %rs6, 116;
	@%p29 bra 	$L__BB0_87;
	setp.ne.s16 	%p30, %rs6, 103;
	@%p30 bra 	$L__BB0_78;
$L__BB0_85:
	mov.b16 	%rs139, 67;
	bra.uni 	$L__BB0_87;
$L__BB0_86:
	mov.b16 	%rs139, 84;
$L__BB0_87:
	mov.b16 	%rs140, 65;
	setp.gt.s16 	%p38, %rs7, 96;
	@%p38 bra 	$L__BB0_94;
	setp.gt.s16 	%p44, %rs7, 70;
	@%p44 bra 	$L__BB0_91;
	setp.eq.s16 	%p47, %rs7, 65;
	@%p47 bra 	$L__BB0_101;
	setp.eq.s16 	%p48, %rs7, 67;
	@%p48 bra 	$L__BB0_97;
	bra.uni 	$L__BB0_93;
$L__BB0_91:
	setp.eq.s16 	%p45, %rs7, 71;
	@%p45 bra 	$L__BB0_100;
	setp.eq.s16 	%p46, %rs7, 84;
	@%p46 bra 	$L__BB0_102;
$L__BB0_93:
	mov.b16 	%rs140, 78;
	bra.uni 	$L__BB0_102;
$L__BB0_94:
	setp.gt.s16 	%p39, %rs7, 102;
	@%p39 bra 	$L__BB0_98;
	setp.eq.s16 	%p42, %rs7, 97;
	@%p42 bra 	$L__BB0_101;
	setp.eq.s16 	%p43, %rs7, 99;
	@%p43 bra 	$L__BB0_97;
	bra.uni 	$L__BB0_93;
$L__BB0_97:
	mov.b16 	%rs140, 71;
	bra.uni 	$L__BB0_102;
$L__BB0_98:
	setp.eq.s16 	%p40, %rs7, 116;
	@%p40 bra 	$L__BB0_102;
	setp.ne.s16 	%p41, %rs7, 103;
	@%p41 bra 	$L__BB0_93;
$L__BB0_100:
	mov.b16 	%rs140, 67;
	bra.uni 	$L__BB0_102;
$L__BB0_101:
	mov.b16 	%rs140, 84;
$L__BB0_102:
	mov.b64 	%rd181, 0;
	mov.pred 	%p239, 0;
	setp.gt.s16 	%p50, %rs138, 70;
	@%p50 bra 	$L__BB0_106;
	setp.eq.s16 	%p53, %rs138, 65;
	@%p53 bra 	$L__BB0_110;
	setp.eq.s16 	%p54, %rs138, 67;
	@%p54 bra 	$L__BB0_105;
	bra.uni 	$L__BB0_109;
$L__BB0_105:
	mov.b64 	%rd181, 68719476736;
	bra.uni 	$L__BB0_110;
$L__BB0_106:
	setp.eq.s16 	%p51, %rs138, 71;
	@%p51 bra 	$L__BB0_210;
	setp.eq.s16 	%p52, %rs138, 84;
	@%p52 bra 	$L__BB0_108;
	bra.uni 	$L__BB0_109;
$L__BB0_108:
	mov.b64 	%rd181, 206158430208;
	bra.uni 	$L__BB0_110;
$L__BB0_109:
	mov.b64 	%rd181, -68719476736;
	mov.pred 	%p239, -1;
$L__BB0_110:
	mov.b16 	%rs141, 88;
	@%p239 bra 	$L__BB0_133;
	mov.b64 	%rd182, 0;
	mov.pred 	%p240, 0;
	setp.gt.s16 	%p60, %rs139, 70;
	@%p60 bra 	$L__BB0_115;
	setp.eq.s16 	%p63, %rs139, 65;
	@%p63 bra 	$L__BB0_120;
	setp.eq.s16 	%p64, %rs139, 67;
	@%p64 bra 	$L__BB0_114;
	bra.uni 	$L__BB0_119;
$L__BB0_114:
	mov.b64 	%rd182, 17179869184;
	bra.uni 	$L__BB0_120;
$L__BB0_115:
	setp.eq.s16 	%p61, %rs139, 71;
	@%p61 bra 	$L__BB0_118;
	setp.ne.s16 	%p62, %rs139, 84;
	@%p62 bra 	$L__BB0_119;
	mov.b64 	%rd182, 51539607552;
	bra.uni 	$L__BB0_120;
$L__BB0_118:
	mov.b64 	%rd182, 34359738368;
	bra.uni 	$L__BB0_120;
$L__BB0_119:
	mov.b64 	%rd182, -17179869184;
	mov.pred 	%p240, -1;
$L__BB0_120:
	@%p240 bra 	$L__BB0_133;
	or.b64  	%rd14, %rd182, %rd181;
	mov.b64 	%rd183, 0;
	mov.pred 	%p241, 0;
	setp.gt.s16 	%p70, %rs140, 70;
	@%p70 bra 	$L__BB0_125;
	setp.eq.s16 	%p73, %rs140, 65;
	@%p73 bra 	$L__BB0_130;
	setp.eq.s16 	%p74, %rs140, 67;
	@%p74 bra 	$L__BB0_124;
	bra.uni 	$L__BB0_129;
$L__BB0_124:
	mov.b64 	%rd183, 4294967296;
	bra.uni 	$L__BB0_130;
$L__BB0_125:
	setp.eq.s16 	%p71, %rs140, 71;
	@%p71 bra 	$L__BB0_128;
	setp.ne.s16 	%p72, %rs140, 84;
	@%p72 bra 	$L__BB0_129;
	mov.b64 	%rd183, 12884901888;
	bra.uni 	$L__BB0_130;
$L__BB0_128:
	mov.b64 	%rd183, 8589934592;
	bra.uni 	$L__BB0_130;
$L__BB0_129:
	mov.b64 	%rd183, -4294967296;
	mov.pred 	%p241, -1;
$L__BB0_130:
	@%p241 bra 	$L__BB0_133;
	or.b64  	%rd70, %rd183, %rd14;
	shr.s64 	%rd71, %rd70, 32;
	mov.u64 	%rd72, GENETIC_CODE;
	add.s64 	%rd73, %rd72, %rd71;
	ld.const.u8 	%rs141, [%rd73];
	setp.ne.s16 	%p79, %rs141, 42;
	@%p79 bra 	$L__BB0_133;
	setp.gt.s32 	%p80, %r210, 19;
	mov.b32 	%r209, 0;
	@%p80 bra 	$L__BB0_136;
	bra.uni 	$L__BB0_134;
$L__BB0_133:
	add.s32 	%r209, %r210, 1;
	cvt.s64.s32 	%rd74, %r210;
	add.s64 	%rd75, %rd1, %rd74;
	st.local.u8 	[%rd75], %rs141;
$L__BB0_134:
	add.s32 	%r204, %r204, %r5;
	setp.gt.s32 	%p81, %r204, 1;
	setp.lt.s32 	%p82, %r209, 199;
	and.pred  	%p83, %p81, %p82;
	mov.u32 	%r210, %r209;
	@%p83 bra 	$L__BB0_57;
$L__BB0_135:
	setp.lt.s32 	%p137, %r209, 20;
	mov.u32 	%r210, %r209;
	@%p137 bra 	$L__BB0_207;
$L__BB0_136:
	setp.eq.s32 	%p138, %r106, 0;
	cvt.u64.u32 	%rd99, %r210;
	add.s64 	%rd100, %rd1, %rd99;
	mov.b16 	%rs72, 0;
	st.local.u8 	[%rd100], %rs72;
	setp.ge.u32 	%p139, %r254, %r107;
	or.pred  	%p140, %p138, %p139;
	@%p140 bra 	$L__BB0_207;
	add.s32 	%r19, %r210, -11;
	mov.b32 	%r212, 0;
$L__BB0_138:
	ld.param.u64 	%rd176, [_Z34enhanced_mutation_detection_kernelPKcPKiS2_iS0_PKjS4_S4_jP20EnhancedProteinMatchPjj_param_5];
	cvta.to.global.u64 	%rd101, %rd176;
	mul.wide.u32 	%rd102, %r212, 4;
	add.s64 	%rd103, %rd101, %rd102;
	ld.global.u32 	%rd104, [%rd103];
	add.s64 	%rd16, %rd7, %rd104;
	add.s64 	%rd105, %rd4, %rd102;
	ld.global.u32 	%r22, [%rd105];
	add.s64 	%rd106, %rd5, %rd102;
	ld.global.u32 	%r23, [%rd106];
	mov.b32 	%r213, 0;
	mov.u32 	%r234, %r213;
	mov.u32 	%r233, %r213;
	mov.u32 	%r232, %r213;
	mov.u32 	%r231, %r213;
$L__BB0_139:
	cvt.u64.u32 	%rd107, %r213;
	add.s64 	%rd17, %rd16, %rd107;
	mov.b32 	%r218, 0;
$L__BB0_140:
	mov.u32 	%r29, %r218;
	setp.ge.u32 	%p141, %r29, %r210;
	@%p141 bra 	$L__BB0_152;
	cvt.u64.u32 	%rd108, %r29;
	add.s64 	%rd185, %rd1, %rd108;
	mov.b32 	%r225, 0;
	mov.u64 	%rd184, %rd17;
	mov.u32 	%r223, %r213;
	mov.u32 	%r224, %r29;
	mov.u32 	%r226, %r225;
$L__BB0_142:
	mov.u32 	%r36, %r225;
	add.s32 	%r225, %r36, 1;
	ld.global.u8 	%rs13, [%rd184];
	setp.eq.s16 	%p142, %rs13, 0;
	@%p142 bra 	$L__BB0_152;
	ld.local.u8 	%rs14, [%rd185];
	setp.eq.s16 	%p143, %rs14, %rs13;
	mov.f32 	%f20, 0f40A00000;
	mov.f32 	%f18, 0f40000000;
	@%p143 bra 	$L__BB0_151;
	setp.eq.s16 	%p144, %rs14, 76;
	setp.eq.s16 	%p145, %rs13, 73;
	and.pred  	%p146, %p144, %p145;
	mov.f32 	%f20, %f18;
	@%p146 bra 	$L__BB0_151;
	setp.eq.s16 	%p147, %rs14, 73;
	setp.eq.s16 	%p148, %rs13, 76;
	and.pred  	%p149, %p147, %p148;
	mov.f32 	%f19, 0f40400000;
	mov.f32 	%f20, %f18;
	@%p149 bra 	$L__BB0_151;
	setp.eq.s16 	%p150, %rs14, 75;
	setp.eq.s16 	%p151, %rs13, 82;
	and.pred  	%p152, %p150, %p151;
	mov.f32 	%f20, %f19;
	@%p152 bra 	$L__BB0_151;
	setp.eq.s16 	%p153, %rs14, 82;
	setp.eq.s16 	%p154, %rs13, 75;
	and.pred  	%p155, %p153, %p154;
	mov.f32 	%f20, %f19;
	@%p155 bra 	$L__BB0_151;
	setp.eq.s16 	%p156, %rs14, 70;
	setp.eq.s16 	%p157, %rs13, 89;
	and.pred  	%p158, %p156, %p157;
	mov.f32 	%f20, %f19;
	@%p158 bra 	$L__BB0_151;
	setp.eq.s16 	%p159, %rs14, 89;
	setp.eq.s16 	%p160, %rs13, 70;
	and.pred  	%p161, %p159, %p160;
	mov.f32 	%f20, %f19;
	@%p161 bra 	$L__BB0_151;
	setp.eq.s16 	%p162, %rs14, 83;
	setp.eq.s16 	%p163, %rs13, 84;
	setp.eq.s16 	%p164, %rs14, 84;
	setp.eq.s16 	%p165, %rs13, 83;
	selp.f32 	%f10, 0f3F800000, 0fC0000000, %p163;
	selp.f32 	%f11, %f10, 0fC0000000, %p162;
	selp.f32 	%f12, 0f3F800000, %f11, %p165;
	selp.f32 	%f20, %f12, %f11, %p164;
$L__BB0_151:
	cvt.rzi.s32.f32 	%r131, %f20;
	add.s32 	%r226, %r131, %r226;
	setp.gt.u32 	%p166, %r36, 13;
	setp.gt.s32 	%p167, %r226, %r231;
	and.pred  	%p168, %p166, %p167;
	selp.b32 	%r231, %r226, %r231, %p168;
	selp.b32 	%r232, %r29, %r232, %p168;
	selp.b32 	%r233, %r213, %r233, %p168;
	selp.b32 	%r234, %r225, %r234, %p168;
	add.s32 	%r224, %r224, 1;
	setp.lt.u32 	%p169, %r224, %r210;
	setp.lt.u32 	%p170, %r223, 99;
	and.pred  	%p171, %p169, %p170;
	add.s64 	%rd185, %rd185, 1;
	add.s32 	%r223, %r223, 1;
	add.s64 	%rd184, %rd184, 1;
	@%p171 bra 	$L__BB0_142;
$L__BB0_152:
	add.s32 	%r218, %r29, 1;
	setp.ne.s32 	%p172, %r29, %r19;
	@%p172 bra 	$L__BB0_140;
	add.s32 	%r213, %r213, 1;
	setp.ne.s32 	%p173, %r213, 100;
	@%p173 bra 	$L__BB0_139;
	setp.lt.s32 	%p174, %r231, 30;
	setp.lt.s32 	%p175, %r234, 15;
	or.pred  	%p176, %p174, %p175;
	@%p176 bra 	$L__BB0_206;
	cvt.u64.u32 	%rd109, %r254;
	add.s64 	%rd110, %rd109, %rd3;
	mad.lo.s64 	%rd23, %rd110, 340, %rd6;
	st.global.u32 	[%rd23], %r1;
	st.global.u8 	[%rd23+4], %r202;
	st.global.u32 	[%rd23+8], %r212;
	st.global.u32 	[%rd23+12], %r22;
	mov.b32 	%r235, 0;
	st.global.u32 	[%rd23+16], %r235;
	prmt.b32 	%r134, %r232, %r233, 0x5410U;
	st.global.u32 	[%rd23+20], %r134;
	st.global.u16 	[%rd23+24], %r234;
	cvt.rn.f32.u32 	%f13, %r231;
	st.global.f32 	[%rd23+28], %f13;
	st.global.f32 	[%rd23+132], %f13;
	mov.b16 	%rs73, 0;
	st.global.v2.u8 	[%rd23+36], {%rs73, %rs73};
	st.global.v2.u8 	[%rd23+136], {%rs73, %rs73};
	min.u32 	%r56, %r234, 99;
	and.b32  	%r57, %r56, 3;
	and.b32  	%r58, %r56, 124;
$L__BB0_156:
	add.s32 	%r135, %r235, %r232;
	cvt.s64.s32 	%rd111, %r135;
	add.s64 	%rd24, %rd1, %rd111;
	ld.local.u8 	%rs74, [%rd24];
	cvt.u64.u32 	%rd112, %r235;
	add.s64 	%rd25, %rd23, %rd112;
	st.global.u8 	[%rd25+138], %rs74;
	add.s32 	%r136, %r235, %r233;
	cvt.s64.s32 	%rd113, %r136;
	add.s64 	%rd26, %rd16, %rd113;
	ld.global.u8 	%rs75, [%rd26];
	st.global.u8 	[%rd25+238], %rs75;
	ld.local.u8 	%rs76, [%rd24+1];
	st.global.u8 	[%rd25+139], %rs76;
	ld.global.u8 	%rs77, [%rd26+1];
	st.global.u8 	[%rd25+239], %rs77;
	ld.local.u8 	%rs78, [%rd24+2];
	st.global.u8 	[%rd25+140], %rs78;
	ld.global.u8 	%rs79, [%rd26+2];
	st.global.u8 	[%rd25+240], %rs79;
	ld.local.u8 	%rs80, [%rd24+3];
	st.global.u8 	[%rd25+141], %rs80;
	ld.global.u8 	%rs81, [%rd26+3];
	st.global.u8 	[%rd25+241], %rs81;
	add.s32 	%r235, %r235, 4;
	setp.ne.s32 	%p177, %r235, %r58;
	@%p177 bra 	$L__BB0_156;
	setp.eq.s32 	%p178, %r57, 0;
	@%p178 bra 	$L__BB0_161;
	ld.local.u8 	%rs82, [%rd24+4];
	st.global.u8 	[%rd25+142], %rs82;
	ld.global.u8 	%rs83, [%rd26+4];
	st.global.u8 	[%rd25+242], %rs83;
	setp.eq.s32 	%p179, %r57, 1;
	@%p179 bra 	$L__BB0_161;
	ld.local.u8 	%rs84, [%rd24+5];
	st.global.u8 	[%rd25+143], %rs84;
	ld.global.u8 	%rs85, [%rd26+5];
	st.global.u8 	[%rd25+243], %rs85;
	setp.eq.s32 	%p180, %r57, 2;
	@%p180 bra 	$L__BB0_161;
	ld.local.u8 	%rs86, [%rd24+6];
	st.global.u8 	[%rd25+144], %rs86;
	ld.global.u8 	%rs87, [%rd26+6];
	st.global.u8 	[%rd25+244], %rs87;
$L__BB0_161:
	setp.eq.s16 	%p181, %rs35, 0;
	cvt.u64.u32 	%rd114, %r56;
	add.s64 	%rd115, %rd23, %rd114;
	mov.b16 	%rs88, 0;
	st.global.u8 	[%rd115+138], %rs88;
	st.global.u8 	[%rd115+238], %rs88;
	add.s32 	%r61, %r23, 1;
	@%p181 bra 	$L__BB0_172;
	mov.b32 	%r237, 0;
	mov.b16 	%rs146, 0;
	mov.u16 	%rs148, %rs146;
$L__BB0_163:
	and.b16  	%rs90, %rs148, 255;
	setp.gt.u16 	%p182, %rs90, 9;
	@%p182 bra 	$L__BB0_186;
	add.s32 	%r138, %r237, %r232;
	cvt.s64.s32 	%rd117, %r138;
	add.s64 	%rd118, %rd1, %rd117;
	ld.local.u8 	%rs22, [%rd118];
	add.s32 	%r139, %r237, %r233;
	cvt.s64.s32 	%rd119, %r139;
	add.s64 	%rd120, %rd16, %rd119;
	ld.global.u8 	%rs147, [%rd120];
	add.s32 	%r66, %r139, %r61;
	mov.b64 	%rd186, 0;
$L__BB0_165:
	mov.u64 	%rd121, RESISTANCE_POSITIONS;
	mad.lo.s64 	%rd28, %rd186, 24, %rd121;
	ld.const.u32 	%r140, [%rd28];
	setp.ne.s32 	%p183, %r140, %r22;
	@%p183 bra 	$L__BB0_180;
	ld.const.u16 	%r141, [%rd28+4];
	setp.ne.s32 	%p184, %r66, %r141;
	@%p184 bra 	$L__BB0_180;
	ld.const.u8 	%rs147, [%rd28+6];
	mov.b16 	%rs92, 1;
	st.global.u8 	[%rd23+137], %rs92;
	cvt.u16.u32 	%rs25, %r66;
	mov.b64 	%rd187, 0;
$L__BB0_168:
	mov.u64 	%rd123, RESISTANCE_POSITIONS;
	mad.lo.s64 	%rd30, %rd187, 24, %rd123;
	ld.const.u32 	%r142, [%rd30];
	setp.ne.s32 	%p187, %r142, %r22;
	@%p187 bra 	$L__BB0_211;
	ld.const.u16 	%rs93, [%rd30+4];
	setp.ne.s16 	%p188, %rs93, %rs25;
	@%p188 bra 	$L__BB0_211;
	ld.const.u32 	%r67, [%rd30+16];
	setp.lt.s32 	%p192, %r67, 1;
	mov.pred 	%p242, -1;
	@%p192 bra 	$L__BB0_181;
	mov.b32 	%r238, 0;
	bra.uni 	$L__BB0_178;
$L__BB0_172:
	mov.b32 	%r236, 0;
	mov.b16 	%rs142, 0;
$L__BB0_173:
	and.b16  	%rs102, %rs142, 255;
	setp.gt.u16 	%p200, %rs102, 9;
	@%p200 bra 	$L__BB0_186;
	add.s32 	%r150, %r236, %r232;
	cvt.s64.s32 	%rd140, %r150;
	add.s64 	%rd141, %rd1, %rd140;
	ld.local.u8 	%rs16, [%rd141];
	add.s32 	%r63, %r236, %r233;
	cvt.s64.s32 	%rd142, %r63;
	add.s64 	%rd143, %rd16, %rd142;
	ld.global.u8 	%rs17, [%rd143];
	setp.eq.s16 	%p201, %rs16, %rs17;
	@%p201 bra 	$L__BB0_176;
	add.s32 	%r151, %r63, %r61;
	cvt.u64.u16 	%rd144, %rs142;
	and.b64  	%rd145, %rd144, 255;
	cvt.u32.u16 	%r152, %rs142;
	and.b32  	%r153, %r152, 255;
	mul.wide.u32 	%rd146, %r153, 2;
	add.s64 	%rd147, %rd23, %rd146;
	st.global.u16 	[%rd147+38], %r151;
	sub.s64 	%rd148, %rd147, %rd145;
	st.global.u8 	[%rd148+58], %rs17;
	st.global.u8 	[%rd148+68], %rs16;
	mul.wide.u32 	%rd149, %r153, 3;
	add.s64 	%rd150, %rd148, %rd149;
	mov.b32 	%r154, 0;
	st.global.u32 	[%rd150+80], %r154;
	mov.b16 	%rs103, 0;
	st.global.u8 	[%rd148+120], %rs103;
	add.s16 	%rs142, %rs142, 1;
	st.global.u8 	[%rd23+37], %rs142;
$L__BB0_176:
	add.s32 	%r236, %r236, 1;
	setp.eq.s32 	%p202, %r236, %r234;
	@%p202 bra 	$L__BB0_186;
	bra.uni 	$L__BB0_173;
$L__BB0_177:
	add.s32 	%r238, %r238, 1;
	setp.ge.s32 	%p195, %r238, %r67;
	@%p195 bra 	$L__BB0_181;
$L__BB0_178:
	cvt.u64.u32 	%rd124, %r238;
	add.s64 	%rd125, %rd30, %rd124;
	ld.const.u8 	%rs95, [%rd125+7];
	setp.eq.s16 	%p193, %rs95, %rs22;
	@%p193 bra 	$L__BB0_179;
	bra.uni 	$L__BB0_177;
$L__BB0_179:
	ld.const.f32 	%f14, [%rd30+20];
	cvt.u64.u16 	%rd126, %rs146;
	and.b64  	%rd127, %rd126, 255;
	cvt.u32.u16 	%r144, %rs146;
	and.b32  	%r145, %r144, 255;
	mul.wide.u32 	%rd128, %r145, 2;
	add.s64 	%rd129, %rd23, %rd128;
	st.global.u16 	[%rd129+38], %rs25;
	sub.s64 	%rd130, %rd129, %rd127;
	st.global.u8 	[%rd130+58], %rs147;
	st.global.u8 	[%rd130+68], %rs22;
	mul.wide.u32 	%rd131, %r145, 3;
	add.s64 	%rd132, %rd130, %rd131;
	st.global.f32 	[%rd132+80], %f14;
	mov.b16 	%rs97, 1;
	st.global.u8 	[%rd130+120], %rs97;
	add.s16 	%rs146, %rs146, 1;
	st.global.u8 	[%rd23+36], %rs146;
	mov.pred 	%p242, 0;
	bra.uni 	$L__BB0_181;
$L__BB0_180:
	add.s64 	%rd186, %rd186, 1;
	ld.const.u16 	%rs91, [%rd28+28];
	setp.ne.s16 	%p186, %rs91, 0;
	mov.pred 	%p242, -1;
	@%p186 bra 	$L__BB0_165;
$L__BB0_181:
	setp.eq.s16 	%p197, %rs22, %rs147;
	@%p197 bra 	$L__BB0_185;
	not.pred 	%p198, %p242;
	@%p198 bra 	$L__BB0_184;
	cvt.u64.u16 	%rd133, %rs148;
	and.b64  	%rd134, %rd133, 255;
	cvt.u32.u16 	%r146, %rs148;
	and.b32  	%r147, %r146, 255;
	mul.wide.u32 	%rd135, %r147, 2;
	add.s64 	%rd136, %rd23, %rd135;
	st.global.u16 	[%rd136+38], %r66;
	sub.s64 	%rd137, %rd136, %rd134;
	st.global.u8 	[%rd137+58], %rs147;
	st.global.u8 	[%rd137+68], %rs22;
	mul.wide.u32 	%rd138, %r147, 3;
	add.s64 	%rd139, %rd137, %rd138;
	mov.b32 	%r148, 0;
	st.global.u32 	[%rd139+80], %r148;
	mov.b16 	%rs100, 0;
	st.global.u8 	[%rd137+120], %rs100;
$L__BB0_184:
	add.s16 	%rs148, %rs148, 1;
	st.global.u8 	[%rd23+37], %rs148;
$L__BB0_185:
	add.s32 	%r237, %r237, 1;
	setp.ne.s32 	%p199, %r237, %r234;
	@%p199 bra 	$L__BB0_163;
$L__BB0_186:
	setp.ne.s16 	%p203, %rs35, 0;
	@%p203 bra 	$L__BB0_198;
	max.s32 	%r71, %r234, 1;
	and.b32  	%r72, %r71, 7;
	setp.lt.s32 	%p209, %r234, 8;
	mov.b32 	%r245, 0;
	mov.u32 	%r252, %r245;
	@%p209 bra 	$L__BB0_190;
	mov.b32 	%r239, 0;
	mov.u32 	%r252, %r239;
$L__BB0_189:
	.pragma "nounroll";
	add.s32 	%r164, %r239, %r232;
	cvt.s64.s32 	%rd157, %r164;
	add.s64 	%rd158, %rd1, %rd157;
	add.s32 	%r165, %r239, %r233;
	cvt.s64.s32 	%rd159, %r165;
	add.s64 	%rd160, %rd16, %rd159;
	ld.global.u8 	%rs107, [%rd160];
	ld.local.u8 	%rs108, [%rd158];
	setp.eq.s16 	%p210, %rs108, %rs107;
	selp.u32 	%r166, 1, 0, %p210;
	add.s32 	%r167, %r252, %r166;
	ld.global.u8 	%rs109, [%rd160+1];
	ld.local.u8 	%rs110, [%rd158+1];
	setp.eq.s16 	%p211, %rs110, %rs109;
	selp.u32 	%r168, 1, 0, %p211;
	add.s32 	%r169, %r167, %r168;
	ld.global.u8 	%rs111, [%rd160+2];
	ld.local.u8 	%rs112, [%rd158+2];
	setp.eq.s16 	%p212, %rs112, %rs111;
	selp.u32 	%r170, 1, 0, %p212;
	add.s32 	%r171, %r169, %r170;
	ld.global.u8 	%rs113, [%rd160+3];
	ld.local.u8 	%rs114, [%rd158+3];
	setp.eq.s16 	%p213, %rs114, %rs113;
	selp.u32 	%r172, 1, 0, %p213;
	add.s32 	%r173, %r171, %r172;
	ld.global.u8 	%rs115, [%rd160+4];
	ld.local.u8 	%rs116, [%rd158+4];
	setp.eq.s16 	%p214, %rs116, %rs115;
	selp.u32 	%r174, 1, 0, %p214;
	add.s32 	%r175, %r173, %r174;
	ld.global.u8 	%rs117, [%rd160+5];
	ld.local.u8 	%rs118, [%rd158+5];
	setp.eq.s16 	%p215, %rs118, %rs117;
	selp.u32 	%r176, 1, 0, %p215;
	add.s32 	%r177, %r175, %r176;
	ld.global.u8 	%rs119, [%rd160+6];
	ld.local.u8 	%rs120, [%rd158+6];
	setp.eq.s16 	%p216, %rs120, %rs119;
	selp.u32 	%r178, 1, 0, %p216;
	add.s32 	%r179, %r177, %r178;
	ld.global.u8 	%rs121, [%rd160+7];
	ld.local.u8 	%rs122, [%rd158+7];
	setp.eq.s16 	%p217, %rs122, %rs121;
	selp.u32 	%r180, 1, 0, %p217;
	add.s32 	%r252, %r179, %r180;
	add.s32 	%r239, %r239, 8;
	and.b32  	%r245, %r71, 2147483640;
	setp.ne.s32 	%p218, %r239, %r245;
	@%p218 bra 	$L__BB0_189;
$L__BB0_190:
	setp.eq.s32 	%p219, %r72, 0;
	@%p219 bra 	$L__BB0_205;
	and.b32  	%r81, %r71, 3;
	setp.lt.u32 	%p220, %r72, 4;
	@%p220 bra 	$L__BB0_193;
	add.s32 	%r182, %r245, %r232;
	cvt.s64.s32 	%rd161, %r182;
	add.s64 	%rd162, %rd1, %rd161;
	add.s32 	%r183, %r245, %r233;
	cvt.s64.s32 	%rd163, %r183;
	add.s64 	%rd164, %rd16, %rd163;
	ld.global.u8 	%rs123, [%rd164];
	ld.local.u8 	%rs124, [%rd162];
	setp.eq.s16 	%p221, %rs124, %rs123;
	selp.u32 	%r184, 1, 0, %p221;
	add.s32 	%r185, %r252, %r184;
	ld.global.u8 	%rs125, [%rd164+1];
	ld.local.u8 	%rs126, [%rd162+1];
	setp.eq.s16 	%p222, %rs126, %rs125;
	selp.u32 	%r186, 1, 0, %p222;
	add.s32 	%r187, %r185, %r186;
	ld.global.u8 	%rs127, [%rd164+2];
	ld.local.u8 	%rs128, [%rd162+2];
	setp.eq.s16 	%p223, %rs128, %rs127;
	selp.u32 	%r188, 1, 0, %p223;
	add.s32 	%r189, %r187, %r188;
	ld.global.u8 	%rs129, [%rd164+3];
	ld.local.u8 	%rs130, [%rd162+3];
	setp.eq.s16 	%p224, %rs130, %rs129;
	selp.u32 	%r190, 1, 0, %p224;
	add.s32 	%r252, %r189, %r190;
	add.s32 	%r245, %r245, 4;
$L__BB0_193:
	setp.eq.s32 	%p225, %r81, 0;
	@%p225 bra 	$L__BB0_205;
	setp.eq.s32 	%p226, %r81, 1;
	@%p226 bra 	$L__BB0_196;
	add.s32 	%r192, %r245, %r232;
	cvt.s64.s32 	%rd165, %r192;
	add.s64 	%rd166, %rd1, %rd165;
	add.s32 	%r193, %r245, %r233;
	cvt.s64.s32 	%rd167, %r193;
	add.s64 	%rd168, %rd16, %rd167;
	ld.global.u8 	%rs131, [%rd168];
	ld.local.u8 	%rs132, [%rd166];
	setp.eq.s16 	%p227, %rs132, %rs131;
	selp.u32 	%r194, 1, 0, %p227;
	add.s32 	%r195, %r252, %r194;
	ld.global.u8 	%rs133, [%rd168+1];
	ld.local.u8 	%rs134, [%rd166+1];
	setp.eq.s16 	%p228, %rs134, %rs133;
	selp.u32 	%r196, 1, 0, %p228;
	add.s32 	%r252, %r195, %r196;
	add.s32 	%r245, %r245, 2;
$L__BB0_196:
	and.b32  	%r197, %r71, 1;
	setp.eq.b32 	%p229, %r197, 1;
	not.pred 	%p230, %p229;
	@%p230 bra 	$L__BB0_205;
	add.s32 	%r198, %r245, %r232;
	cvt.s64.s32 	%rd169, %r198;
	add.s64 	%rd170, %rd1, %rd169;
	add.s32 	%r199, %r245, %r233;
	cvt.s64.s32 	%rd171, %r199;
	add.s64 	%rd172, %rd16, %rd171;
	ld.global.u8 	%rs135, [%rd172];
	ld.local.u8 	%rs136, [%rd170];
	setp.eq.s16 	%p231, %rs136, %rs135;
	selp.u32 	%r200, 1, 0, %p231;
	add.s32 	%r252, %r252, %r200;
	bra.uni 	$L__BB0_205;
$L__BB0_198:
	max.s32 	%r93, %r234, 1;
	add.s32 	%r94, %r61, %r233;
	mov.b32 	%r250, 0;
	mov.u32 	%r252, %r250;
$L__BB0_199:
	add.s32 	%r156, %r250, %r232;
	cvt.s64.s32 	%rd152, %r156;
	add.s64 	%rd153, %rd1, %rd152;
	ld.local.u8 	%rs31, [%rd153];
	add.s32 	%r97, %r94, %r250;
	add.s32 	%r157, %r250, %r233;
	cvt.s64.s32 	%rd154, %r157;
	add.s64 	%rd155, %rd16, %rd154;
	ld.global.u8 	%rs149, [%rd155];
	mov.b64 	%rd188, 0;
$L__BB0_200:
	mov.u64 	%rd156, RESISTANCE_POSITIONS;
	mad.lo.s64 	%rd34, %rd188, 24, %rd156;
	ld.const.u32 	%r158, [%rd34];
	setp.ne.s32 	%p204, %r158, %r22;
	@%p204 bra 	$L__BB0_203;
	ld.const.u16 	%r159, [%rd34+4];
	setp.ne.s32 	%p205, %r97, %r159;
	@%p205 bra 	$L__BB0_203;
	ld.const.u8 	%rs149, [%rd34+6];
	bra.uni 	$L__BB0_204;
$L__BB0_203:
	add.s64 	%rd188, %rd188, 1;
	ld.const.u16 	%rs104, [%rd34+28];
	setp.ne.s16 	%p206, %rs104, 0;
	@%p206 bra 	$L__BB0_200;
$L__BB0_204:
	setp.eq.s16 	%p207, %rs31, %rs149;
	selp.u32 	%r160, 1, 0, %p207;
	add.s32 	%r252, %r252, %r160;
	add.s32 	%r250, %r250, 1;
	setp.ne.s32 	%p208, %r250, %r93;
	@%p208 bra 	$L__BB0_199;
$L__BB0_205:
	cvt.rn.f32.u32 	%f15, %r252;
	cvt.rn.f32.u32 	%f16, %r234;
	div.rn.f32 	%f17, %f15, %f16;
	st.global.f32 	[%rd23+32], %f17;
	add.s32 	%r254, %r254, 1;
$L__BB0_206:
	add.s32 	%r212, %r212, 1;
	setp.lt.u32 	%p232, %r212, %r106;
	setp.lt.u32 	%p233, %r254, %r107;
	and.pred  	%p234, %p232, %p233;
	@%p234 bra 	$L__BB0_138;
$L__BB0_207:
	add.s32 	%r202, %r202, 1;
	setp.ne.s32 	%p235, %r202, 4;
	@%p235 bra 	$L__BB0_2;
	ld.param.u64 	%rd177, [_Z34enhanced_mutation_detection_kernelPKcPKiS2_iS0_PKjS4_S4_jP20EnhancedProteinMatchPjj_param_10];
	cvta.to.global.u64 	%rd173, %rd177;
	mul.wide.s32 	%rd174, %r1, 4;
	add.s64 	%rd175, %rd173, %rd174;
	st.global.u32 	[%rd175], %r254;
$L__BB0_209:
	ret;
$L__BB0_210:
	mov.b64 	%rd181, 137438953472;
	bra.uni 	$L__BB0_110;
$L__BB0_211:
	add.s64 	%rd187, %rd187, 1;
	ld.const.u16 	%rs94, [%rd30+28];
	setp.eq.s16 	%p190, %rs94, 0;
	mov.pred 	%p242, -1;
	@%p190 bra 	$L__BB0_181;
	bra.uni 	$L__BB0_168;

}


// ===== COMPILED SASS (sm_100) =====

	.target	sm_100

	.elftype	@"ET_EXEC"


//--------------------- .note.nv.tkinfo           --------------------------
	.section	.note.nv.tkinfo,"",@"SHT_NOTE"
	.sectionflags	@"SHF_NOTE_NV_TKINFO"
	.tkinfo
        /*0018*/ 	.word	0x00000002
        /*0030*/ 	.string	""
        /*0030*/ 	.string	"ptxas"
        /*0030*/ 	.string	"Cuda compilation tools, release 13.0, V13.0.88"
        /*0030*/ 	.string	"Build cuda_13.0.r13.0/compiler.36424714_0"
        /*0030*/ 	.string	"-arch sm_100 -m 64 "



//--------------------- .note.nv.cuinfo           --------------------------
	.section	.note.nv.cuinfo,"",@"SHT_NOTE"
	.sectionflags	@"SHF_NOTE_NV_CUINFO"
        /*0018*/ 	.short	0x0002
        /*001a*/ 	.short	0x0064
        /*001c*/ 	.short	0x0082
	.zero		2


//--------------------- .nv.info                  --------------------------
	.section	.nv.info,"",@"SHT_CUDA_INFO"
	.align	4


	//----- nvinfo : EIATTR_REGCOUNT
	.align		4
        /*0000*/ 	.byte	0x04, 0x2f
        /*0002*/ 	.short	(.L_5 - .L_4)
	.align		4
.L_4:
        /*0004*/ 	.word	index@(_Z34enhanced_mutation_detection_kernelPKcPKiS2_iS0_PKjS4_S4_jP20EnhancedProteinMatchPjj)
        /*0008*/ 	.word	0x00000028


	//----- nvinfo : EIATTR_FRAME_SIZE
	.align		4
.L_5:
        /*000c*/ 	.byte	0x04, 0x11
        /*000e*/ 	.short	(.L_7 - .L_6)
	.align		4
.L_6:
        /*0010*/ 	.word	index@($__internal_0_$__cuda_sm3x_div_rn_noftz_f32_slowpath)
        /*0014*/ 	.word	0x000000c8


	//----- nvinfo : EIATTR_FRAME_SIZE
	.align		4
.L_7:
        /*0018*/ 	.byte	0x04, 0x11
        /*001a*/ 	.short	(.L_9 - .L_8)
	.align		4
.L_8:
        /*001c*/ 	.word	index@(_Z34enhanced_mutation_detection_kernelPKcPKiS2_iS0_PKjS4_S4_jP20EnhancedProteinMatchPjj)
        /*0020*/ 	.word	0x000000c8


	//----- nvinfo : EIATTR_MIN_STACK_SIZE
	.align		4
.L_9:
        /*0024*/ 	.byte	0x04, 0x12
        /*0026*/ 	.short	(.L_11 - .L_10)
	.align		4
.L_10:
        /*0028*/ 	.word	index@(_Z34enhanced_mutation_detection_kernelPKcPKiS2_iS0_PKjS4_S4_jP20EnhancedProteinMatchPjj)
        /*002c*/ 	.word	0x000000c8
.L_11:


//--------------------- .nv.compat                --------------------------
	.section	.nv.compat,"",@"SHT_CUDA_COMPAT_INFO"
	.align	4
        /*0000*/ 	.byte	0x02, 0x09, 0x00, 0x00, 0x02, 0x02, 0x01, 0x00, 0x02, 0x05, 0x05, 0x00, 0x03, 0x07, 0x01, 0x01
        /*0010*/ 	.byte	0x02, 0x03, 0x00, 0x00, 0x02, 0x06, 0x01, 0x00, 0x04, 0x0b, 0x08, 0x00, 0x01, 0x00, 0x00, 0x00
        /*0020*/ 	.byte	0x00, 0x00, 0x00, 0x00


//--------------------- .nv.info._Z34enhanced_mutation_detection_kernelPKcPKiS2_iS0_PKjS4_S4_jP20EnhancedProteinMatchPjj --------------------------
	.section	.nv.info._Z34enhanced_mutation_detection_kernelPKcPKiS2_iS0_PKjS4_S4_jP20EnhancedProteinMatchPjj,"",@"SHT_CUDA_INFO"
	.sectionflags	@""
	.align	4


	//----- nvinfo : EIATTR_CUDA_API_VERSION
	.align		4
        /*0000*/ 	.byte	0x04, 0x37
        /*0002*/ 	.short	(.L_13 - .L_12)
.L_12:
        /*0004*/ 	.word	0x00000082


	//----- nvinfo : EIATTR_KPARAM_INFO
	.align		4
.L_13:
        /*0008*/ 	.byte	0x04, 0x17
        /*000a*/ 	.short	(.L_15 - .L_14)
.L_14:
        /*000c*/ 	.word	0x00000000
        /*0010*/ 	.short	0x000b
        /*0012*/ 	.short	0x0058
        /*0014*/ 	.byte	0x00, 0xf0, 0x11, 0x00


	//----- nvinfo : EIATTR_KPARAM_INFO
	.align		4
.L_15:
        /*0018*/ 	.byte	0x04, 0x17
        /*001a*/ 	.short	(.L_17 - .L_16)
.L_16:
        /*001c*/ 	.word	0x00000000
        /*0020*/ 	.short	0x000a
        /*0022*/ 	.short	0x0050
        /*0024*/ 	.byte	0x00, 0xf5, 0x21, 0x00


	//----- nvinfo : EIATTR_KPARAM_INFO
	.align		4
.L_17:
        /*0028*/ 	.byte	0x04, 0x17
        /*002a*/ 	.short	(.L_19 - .L_18)
.L_18:
        /*002c*/ 	.word	0x00000000
        /*0030*/ 	.short	0x0009
        /*0032*/ 	.short	0x0048
        /*0034*/ 	.byte	0x00, 0xf5, 0x21, 0x00


	//----- nvinfo : EIATTR_KPARAM_INFO
	.align		4
.L_19:
        /*0038*/ 	.byte	0x04, 0x17
        /*003a*/ 	.short	(.L_21 - .L_20)
.L_20:
        /*003c*/ 	.word	0x00000000
        /*0040*/ 	.short	0x0008
        /*0042*/ 	.short	0x0040
        /*0044*/ 	.byte	0x00, 0xf0, 0x11, 0x00


	//----- nvinfo : EIATTR_KPARAM_INFO
	.align		4
.L_21:
        /*0048*/ 	.byte	0x04, 0x17
        /*004a*/ 	.short	(.L_23 - .L_22)
.L_22:
        /*004c*/ 	.word	0x00000000
        /*0050*/ 	.short	0x0007
        /*0052*/ 	.short	0x0038
        /*0054*/ 	.byte	0x00, 0xf5, 0x21, 0x00


	//----- nvinfo : EIATTR_KPARAM_INFO
	.align		4
.L_23:
        /*0058*/ 	.byte	0x04, 0x17
        /*005a*/ 	.short	(.L_25 - .L_24)
.L_24:
        /*005c*/ 	.word	0x00000000
        /*0060*/ 	.short	0x0006
        /*0062*/ 	.short	0x0030
        /*0064*/ 	.byte	0x00, 0xf5, 0x21, 0x00


	//----- nvinfo : EIATTR_KPARAM_INFO
	.align		4
.L_25:
        /*0068*/ 	.byte	0x04, 0x17
        /*006a*/ 	.short	(.L_27 - .L_26)
.L_26:
        /*006c*/ 	.word	0x00000000
        /*0070*/ 	.short	0x0005
        /*0072*/ 	.short	0x0028
        /*0074*/ 	.byte	0x00, 0xf5, 0x21, 0x00


	//----- nvinfo : EIATTR_KPARAM_INFO
	.align		4
.L_27:
        /*0078*/ 	.byte	0x04, 0x17
        /*007a*/ 	.short	(.L_29 - .L_28)
.L_28:
        /*007c*/ 	.word	0x00000000
        /*0080*/ 	.short	0x0004
        /*0082*/ 	.short	0x0020
        /*0084*/ 	.byte	0x00, 0xf5, 0x21, 0x00


	//----- nvinfo : EIATTR_KPARAM_INFO
	.align		4
.L_29:
        /*0088*/ 	.byte	0x04, 0x17
        /*008a*/ 	.short	(.L_31 - .L_30)
.L_30:
        /*008c*/ 	.word	0x00000000
        /*0090*/ 	.short	0x0003
        /*0092*/ 	.short	0x0018
        /*0094*/ 	.byte	0x00, 0xf0, 0x11, 0x00


	//----- nvinfo : EIATTR_KPARAM_INFO
	.align		4
.L_31:
        /*0098*/ 	.byte	0x04, 0x17
        /*009a*/ 	.short	(.L_33 - .L_32)
.L_32:
        /*009c*/ 	.word	0x00000000
        /*00a0*/ 	.short	0x0002
        /*00a2*/ 	.short	0x0010
        /*00a4*/ 	.byte	0x00, 0xf5, 0x21, 0x00


	//----- nvinfo : EIATTR_KPARAM_INFO
	.align		4
.L_33:
        /*00a8*/ 	.byte	0x04, 0x17
        /*00aa*/ 	.short	(.L_35 - .L_34)
.L_34:
        /*00ac*/ 	.word	0x00000000
        /*00b0*/ 	.short	0x0001
        /*00b2*/ 	.short	0x0008
        /*00b4*/ 	.byte	0x00, 0xf5, 0x21, 0x00


	//----- nvinfo : EIATTR_KPARAM_INFO
	.align		4
.L_35:
        /*00b8*/ 	.byte	0x04, 0x17
        /*00ba*/ 	.short	(.L_37 - .L_36)
.L_36:
        /*00bc*/ 	.word	0x00000000
        /*00c0*/ 	.short	0x0000
        /*00c2*/ 	.short	0x0000
        /*00c4*/ 	.byte	0x00, 0xf5, 0x21, 0x00


	//----- nvinfo : EIATTR_SPARSE_MMA_MASK
	.align		4
.L_37:
        /*00c8*/ 	.byte	0x03, 0x50
        /*00ca*/ 	.short	0x0000


	//----- nvinfo : EIATTR_MAXREG_COUNT
	.align		4
        /*00cc*/ 	.byte	0x03, 0x1b
        /*00ce*/ 	.short	0x00ff


	//----- nvinfo : EIATTR_MERCURY_ISA_VERSION
	.align		4
        /*00d0*/ 	.byte	0x03, 0x5f
        /*00d2*/ 	.short	0x0101


	//----- nvinfo : EIATTR_VRC_CTA_INIT_COUNT
	.align		4
        /*00d4*/ 	.byte	0x02, 0x4a
	.zero		1
	.zero		1


	//----- nvinfo : EIATTR_EXIT_INSTR_OFFSETS
	.align		4
        /*00d8*/ 	.byte	0x04, 0x1c
        /*00da*/ 	.short	(.L_39 - .L_38)


	//   ....[0]....
.L_38:
        /*00dc*/ 	.word	0x00000080


	//   ....[1]....
        /*00e0*/ 	.word	0x000043d0


	//----- nvinfo : EIATTR_CRS_STACK_SIZE
	.align		4
.L_39:
        /*00e4*/ 	.byte	0x04, 0x1e
        /*00e6*/ 	.short	(.L_41 - .L_40)
.L_40:
        /*00e8*/ 	.word	0x00000000


	//----- nvinfo : EIATTR_CBANK_PARAM_SIZE
	.align		4
.L_41:
        /*00ec*/ 	.byte	0x03, 0x19
        /*00ee*/ 	.short	0x005c


	//----- nvinfo : EIATTR_PARAM_CBANK
	.align		4
        /*00f0*/ 	.byte	0x04, 0x0a
        /*00f2*/ 	.short	(.L_43 - .L_42)
	.align		4
.L_42:
        /*00f4*/ 	.word	index@(.nv.constant0._Z34enhanced_mutation_detection_kernelPKcPKiS2_iS0_PKjS4_S4_jP20EnhancedProteinMatchPjj)
        /*00f8*/ 	.short	0x0380
        /*00fa*/ 	.short	0x005c


	//----- nvinfo : EIATTR_SW_WAR
	.align		4
.L_43:
        /*00fc*/ 	.byte	0x04, 0x36
        /*00fe*/ 	.short	(.L_45 - .L_44)
.L_44:
        /*0100*/ 	.word	0x00000008
.L_45:


//--------------------- .nv.callgraph             --------------------------
	.section	.nv.callgraph,"",@"SHT_CUDA_CALLGRAPH"
	.align	4
	.sectionentsize	8
	.align		4
        /*0000*/ 	.word	0x00000000
	.align		4
        /*0004*/ 	.word	0xffffffff
	.align		4
        /*0008*/ 	.word	0x00000000
	.align		4
        /*000c*/ 	.word	0xfffffffe
	.align		4
        /*0010*/ 	.word	0x00000000
	.align		4
        /*0014*/ 	.word	0xfffffffd
	.align		4
        /*0018*/ 	.word	0x00000000
	.align		4
        /*001c*/ 	.word	0xfffffffc


//--------------------- .nv.constant3             --------------------------
	.section	.nv.constant3,"a",@progbits
	.align	4
.nv.constant3:
	.type		WILDTYPE_GYRA_QRDR,@object
	.size		WILDTYPE_GYRA_QRDR,(WILDTYPE_PARC_QRDR - WILDTYPE_GYRA_QRDR)
WILDTYPE_GYRA_QRDR:
        /*0000*/ 	.byte	0x54, 0x47, 0x43, 0x43, 0x54, 0x41, 0x54, 0x47, 0x41, 0x43, 0x41, 0x54, 0x43, 0x47, 0x43, 0x41
        /*0010*/ 	.byte	0x47, 0x54, 0x43, 0x47, 0x41, 0x47, 0x43, 0x47, 0x41, 0x41, 0x43, 0x43, 0x54, 0x54, 0x41, 0x54
        /*0020*/ 	.byte	0x54, 0x47, 0x41, 0x41, 0x47, 0x41, 0x54, 0x47, 0x54, 0x54, 0x54, 0x43, 0x43, 0x41, 0x41, 0x47
        /*0030*/ 	.byte	0x43, 0x54, 0x47, 0x41, 0x41, 0x00
	.type		WILDTYPE_PARC_QRDR,@object
	.size		WILDTYPE_PARC_QRDR,(.L_1 - WILDTYPE_PARC_QRDR)
WILDTYPE_PARC_QRDR:
        /*0036*/ 	.byte	0x54, 0x54, 0x43, 0x41, 0x47, 0x43, 0x41, 0x43, 0x41, 0x47, 0x41, 0x47, 0x43, 0x47, 0x43, 0x54
        /*0046*/ 	.byte	0x54, 0x47, 0x43, 0x54, 0x47, 0x47, 0x41, 0x41, 0x47, 0x41, 0x54, 0x47, 0x54, 0x54, 0x54, 0x43
        /*0056*/ 	.byte	0x54, 0x41, 0x41, 0x47, 0x43, 0x54, 0x47, 0x41, 0x41, 0x41, 0x47, 0x43, 0x47, 0x54, 0x54, 0x47
        /*0066*/ 	.byte	0x47, 0x41, 0x54, 0x43, 0x47, 0x43, 0x00
.L_1:
	.zero		3
	.type		RESISTANCE_POSITIONS,@object
	.size		RESISTANCE_POSITIONS,(GENETIC_CODE - RESISTANCE_POSITIONS)
RESISTANCE_POSITIONS:
        /*0070*/ 	.byte	0x00, 0x00, 0x00, 0x00, 0x53, 0x00, 0x53, 0x4c, 0x46, 0x57, 0x41, 0x00, 0x00, 0x00, 0x00, 0x00
        /* <DEDUP_REMOVED lines=23> */
	.type		GENETIC_CODE,@object
	.size		GENETIC_CODE,(.L_3 - GENETIC_CODE)
GENETIC_CODE:
        /*01f0*/ 	.byte	0x4b, 0x4e, 0x4b, 0x4e, 0x54, 0x54, 0x54, 0x54, 0x52, 0x53, 0x52, 0x53, 0x49, 0x49, 0x4d, 0x49
        /*0200*/ 	.byte	0x51, 0x48, 0x51, 0x48, 0x50, 0x50, 0x50, 0x50, 0x52, 0x52, 0x52, 0x52, 0x4c, 0x4c, 0x4c, 0x4c
        /*0210*/ 	.byte	0x45, 0x44, 0x45, 0x44, 0x41, 0x41, 0x41, 0x41, 0x47, 0x47, 0x47, 0x47, 0x56, 0x56, 0x56, 0x56
        /*0220*/ 	.byte	0x2a, 0x59, 0x2a, 0x59, 0x53, 0x53, 0x53, 0x53, 0x57, 0x43, 0x2a, 0x43, 0x4c, 0x46, 0x4c, 0x46
.L_3:


//--------------------- .text._Z34enhanced_mutation_detection_kernelPKcPKiS2_iS0_PKjS4_S4_jP20EnhancedProteinMatchPjj --------------------------
	.section	.text._Z34enhanced_mutation_detection_kernelPKcPKiS2_iS0_PKjS4_S4_jP20EnhancedProteinMatchPjj,"ax",@progbits
	.align	128
        .global         _Z34enhanced_mutation_detection_kernelPKcPKiS2_iS0_PKjS4_S4_jP20EnhancedProteinMatchPjj
        .type           _Z34enhanced_mutation_detection_kernelPKcPKiS2_iS0_PKjS4_S4_jP20EnhancedProteinMatchPjj,@function
        .size           _Z34enhanced_mutation_detection_kernelPKcPKiS2_iS0_PKjS4_S4_jP20EnhancedProteinMatchPjj,(.L_x_158 - _Z34enhanced_mutation_detection_kernelPKcPKiS2_iS0_PKjS4_S4_jP20EnhancedProteinMatchPjj)
        .other          _Z34enhanced_mutation_detection_kernelPKcPKiS2_iS0_PKjS4_S4_jP20EnhancedProteinMatchPjj,@"STO_CUDA_ENTRY STV_DEFAULT"
_Z34enhanced_mutation_detection_kernelPKcPKiS2_iS0_PKjS4_S4_jP20EnhancedProteinMatchPjj:
.text._Z34enhanced_mutation_detection_kernelPKcPKiS2_iS0_PKjS4_S4_jP20EnhancedProteinMatchPjj:
[----:B------:R-:W0:Y:S01]  /*0000*/  LDC R1, c[0x0][0x37c] ;  /* 0x0000df00ff017b82 */ /* 0x000e220000000800 */
[----:B------:R-:W1:Y:S07]  /*0010*/  S2R R3, SR_TID.X ;  /* 0x0000000000037919 */ /* 0x000e6e0000002100 */
[----:B------:R-:W1:Y:S01]  /*0020*/  S2UR UR4, SR_CTAID.X ;  /* 0x00000000000479c3 */ /* 0x000e620000002500 */
[----:B------:R-:W2:Y:S01]  /*0030*/  LDCU UR5, c[0x0][0x398] ;  /* 0x00007300ff0577ac */ /* 0x000ea20008000800 */
[----:B0-----:R-:W-:-:S06]  /*0040*/  VIADD R1, R1, 0xffffff38 ;  /* 0xffffff3801017836 */ /* 0x001fcc0000000000 */
[----:B------:R-:W1:Y:S02]  /*0050*/  LDC R4, c[0x0][0x360] ;  /* 0x0000d800ff047b82 */ /* 0x000e640000000800 */
[----:B-1----:R-:W-:-:S05]  /*0060*/  IMAD R4, R4, UR4, R3 ;  /* 0x0000000404047c24 */ /* 0x002fca000f8e0203 */
[----:B--2---:R-:W-:-:S13]  /*0070*/  ISETP.GE.AND P0, PT, R4, UR5, PT ;  /* 0x0000000504007c0c */ /* 0x004fda000bf06270 */
[----:B------:R-:W-:Y:S05]  /*0080*/  @P0 EXIT ;  /* 0x000000000000094d */ /* 0x000fea0003800000 */
[----:B------:R-:W0:Y:S01]  /*0090*/  LDC.64 R2, c[0x0][0x390] ;  /* 0x0000e400ff027b82 */ /* 0x000e220000000a00 */
[----:B------:R-:W1:Y:S01]  /*00a0*/  LDCU.64 UR6, c[0x0][0x358] ;  /* 0x00006b00ff0677ac */ /* 0x000e620008000a00 */
[----:B------:R-:W2:Y:S06]  /*00b0*/  LDCU.64 UR4, c[0x0][0x380] ;  /* 0x00007000ff0477ac */ /* 0x000eac0008000a00 */
[----:B------:R-:W3:Y:S01]  /*00c0*/  LDC.64 R10, c[0x0][0x388] ;  /* 0x0000e200ff0a7b82 */ /* 0x000ee20000000a00 */
[----:B0-----:R-:W-:-:S06]  /*00d0*/  IMAD.WIDE R2, R4, 0x4, R2 ;  /* 0x0000000404027825 */ /* 0x001fcc00078e0202 */
[----:B-1----:R-:W2:Y:S01]  /*00e0*/  LDG.E R2, desc[UR6][R2.64] ;  /* 0x0000000602027981 */ /* 0x002ea2000c1e1900 */
[----:B---3--:R-:W-:-:S05]  /*00f0*/  IMAD.WIDE R10, R4, 0x4, R10 ;  /* 0x00000004040a7825 */ /* 0x008fca00078e020a */
[----:B------:R0:W5:Y:S01]  /*0100*/  LDG.E R5, desc[UR6][R10.64] ;  /* 0x000000060a057981 */ /* 0x000162000c1e1900 */
[----:B------:R-:W-:Y:S02]  /*0110*/  IMAD.MOV.U32 R7, RZ, RZ, -0x3 ;  /* 0xfffffffdff077424 */ /* 0x000fe400078e00ff */
[----:B------:R-:W-:Y:S01]  /*0120*/  IMAD.MOV.U32 R9, RZ, RZ, RZ ;  /* 0x000000ffff097224 */ /* 0x000fe200078e00ff */
[----:B--2---:R-:W-:-:S04]  /*0130*/  IADD3 R6, P0, PT, R2, UR4, RZ ;  /* 0x0000000402067c10 */ /* 0x004fc8000ff1e0ff */
[----:B0-----:R-:W-:-:S09]  /*0140*/  LEA.HI.X.SX32 R8, R2, UR5, 0x1, P0 ;  /* 0x0000000502087c11 */ /* 0x001fd200080f0eff */
.L_x_145:
[----:B------:R-:W-:-:S13]  /*0150*/  ISETP.NE.AND P0, PT, R7, RZ, PT ;  /* 0x000000ff0700720c */ /* 0x000fda0003f05270 */
[----:B012--5:R-:W-:Y:S05]  /*0160*/  @!P0 BRA `(.L_x_0) ;  /* 0x0000004000808947 */ /* 0x027fea0003800000 */
[----:B------:R-:W-:Y:S01]  /*0170*/  ISETP.GT.AND P0, PT, R7, RZ, PT ;  /* 0x000000ff0700720c */ /* 0x000fe20003f04270 */
[----:B------:R-:W-:Y:S04]  /*0180*/  BSSY.RECONVERGENT B0, `(.L_x_0) ;  /* 0x000041e000007945 */ /* 0x000fe80003800200 */
[----:B------:R-:W-:Y:S01]  /*0190*/  BSSY.RELIABLE B1, `(.L_x_1) ;  /* 0x0000167000017945 */ /* 0x000fe20003800100 */
[----:B-----5:R-:W-:-:S05]  /*01a0*/  SEL R0, R5, 0xffffffff, !P0 ;  /* 0xffffffff05007807 */ /* 0x020fca0004000000 */
[----:B------:R-:W-:-:S04]  /*01b0*/  IMAD.IADD R3, R0, 0x1, R7 ;  /* 0x0000000100037824 */ /* 0x000fc800078e0207 */
[C---:B------:R-:W-:Y:S01]  /*01c0*/  VIADD R0, R3.reuse, 0x2 ;  /* 0x0000000203007836 */ /* 0x040fe20000000000 */
[----:B------:R-:W-:-:S04]  /*01d0*/  ISETP.GT.AND P1, PT, R3, 0x1, PT ;  /* 0x000000010300780c */ /* 0x000fc80003f24270 */
[----:B------:R-:W-:Y:S02]  /*01e0*/  ISETP.GE.AND P2, PT, R0, R5, PT ;  /* 0x000000050000720c */ /* 0x000fe40003f46270 */
[----:B------:R-:W-:Y:S02]  /*01f0*/  SEL R0, RZ, 0xffffffff, !P1 ;  /* 0xffffffffff007807 */ /* 0x000fe40004800000 */
[----:B------:R-:W-:-:S04]  /*0200*/  @P0 SEL R0, RZ, 0xffffffff, P2 ;  /* 0xffffffffff000807 */ /* 0x000fc80001000000 */
[----:B------:R-:W-:-:S04]  /*0210*/  LOP3.LUT R0, R0, 0x1, RZ, 0xc0, !PT ;  /* 0x0000000100007812 */ /* 0x000fc800078ec0ff */
[----:B------:R-:W-:Y:S01]  /*0220*/  ISETP.NE.U32.AND P1, PT, R0, 0x1, PT ;  /* 0x000000010000780c */ /* 0x000fe20003f25070 */
[----:B------:R-:W-:-:S12]  /*0230*/  IMAD.MOV.U32 R0, RZ, RZ, RZ ;  /* 0x000000ffff007224 */ /* 0x000fd800078e00ff */
[----:B------:R-:W-:Y:S05]  /*0240*/  @P1 BRA `(.L_x_2) ;  /* 0x0000001400601947 */ /* 0x000fea0003800000 */
[----:B------:R-:W-:Y:S02]  /*0250*/  IMAD.MOV.U32 R2, RZ, RZ, -0x3 ;  /* 0xfffffffdff027424 */ /* 0x000fe400078e00ff */
[----:B------:R-:W-:-:S03]  /*0260*/  IMAD.MOV.U32 R0, RZ, RZ, RZ ;  /* 0x000000ffff007224 */ /* 0x000fc600078e00ff */
[----:B------:R-:W-:Y:S01]  /*0270*/  SEL R2, R2, 0x3, !P0 ;  /* 0x0000000302027807 */ /* 0x000fe20004000000 */
[----:B------:R-:W-:Y:S06]  /*0280*/  @P0 BRA `(.L_x_3) ;  /* 0x0000000c00080947 */ /* 0x000fec0003800000 */
.L_x_49:
[----:B------:R-:W-:-:S04]  /*0290*/  IADD3 R10, P0, PT, R3, R6, RZ ;  /* 0x00000006030a7210 */ /* 0x000fc80007f1e0ff */
[----:B0-----:R-:W-:-:S05]  /*02a0*/  LEA.HI.X.SX32 R11, R3, R8, 0x1, P0 ;  /* 0x00000008030b7211 */ /* 0x001fca00000f0eff */
[----:B------:R-:W2:Y:S04]  /*02b0*/  LDG.E.U8 R15, desc[UR6][R10.64] ;  /* 0x000000060a0f7981 */ /* 0x000ea8000c1e1100 */
[----:B------:R0:W5:Y:S04]  /*02c0*/  LDG.E.U8 R13, desc[UR6][R10.64+-0x1] ;  /* 0xffffff060a0d7981 */ /* 0x000168000c1e1100 */
[----:B------:R0:W5:Y:S01]  /*02d0*/  LDG.E.U8 R14, desc[UR6][R10.64+-0x2] ;  /* 0xfffffe060a0e7981 */ /* 0x000162000c1e1100 */
[----:B------:R-:W-:Y:S01]  /*02e0*/  BSSY.RECONVERGENT B2, `(.L_x_4) ;  /* 0x0000021000027945 */ /* 0x000fe20003800200 */
[----:B------:R-:W-:Y:S01]  /*02f0*/  IMAD.MOV.U32 R12, RZ, RZ, 0x54 ;  /* 0x00000054ff0c7424 */ /* 0x000fe200078e00ff */
[----:B--2---:R-:W-:-:S13]  /*0300*/  ISETP.GT.AND P0, PT, R15, 0x60, PT ;  /* 0x000000600f00780c */ /* 0x004fda0003f04270 */
[----:B0-----:R-:W-:Y:S05]  /*0310*/  @!P0 BRA `(.L_x_5) ;  /* 0x0000000000308947 */ /* 0x001fea0003800000 */
[----:B------:R-:W-:-:S13]  /*0320*/  ISETP.GT.AND P0, PT, R15, 0x66, PT ;  /* 0x000000660f00780c */ /* 0x000fda0003f04270 */
[----:B------:R-:W-:Y:S05]  /*0330*/  @P0 BRA `(.L_x_6) ;  /* 0x0000000000140947 */ /* 0x000fea0003800000 */
[----:B------:R-:W-:-:S13]  /*0340*/  ISETP.NE.AND P0, PT, R15, 0x61, PT ;  /* 0x000000610f00780c */ /* 0x000fda0003f05270 */
[----:B------:R-:W-:Y:S05]  /*0350*/  @!P0 BRA `(.L_x_7) ;  /* 0x0000000000648947 */ /* 0x000fea0003800000 */
[----:B------:R-:W-:-:S13]  /*0360*/  ISETP.NE.AND P0, PT, R15, 0x63, PT ;  /* 0x000000630f00780c */ /* 0x000fda0003f05270 */
[----:B------:R-:W-:Y:S05]  /*0370*/  @!P0 BRA `(.L_x_8) ;  /* 0x0000000000308947 */ /* 0x000fea0003800000 */
[----:B------:R-:W-:Y:S05]  /*0380*/  BRA `(.L_x_9) ;  /* 0x0000000000447947 */ /* 0x000fea0003800000 */
.L_x_6:
[----:B------:R-:W-:-:S13]  /*0390*/  ISETP.NE.AND P0, PT, R15, 0x67, PT ;  /* 0x000000670f00780c */ /* 0x000fda0003f05270 */
[----:B------:R-:W-:Y:S05]  /*03a0*/  @!P0 BRA `(.L_x_10) ;  /* 0x00000000004c8947 */ /* 0x000fea0003800000 */
[----:B------:R-:W-:-:S13]  /*03b0*/  ISETP.NE.AND P0, PT, R15, 0x74, PT ;  /* 0x000000740f00780c */ /* 0x000fda0003f05270 */
[----:B------:R-:W-:Y:S05]  /*03c0*/  @P0 BRA `(.L_x_9) ;  /* 0x0000000000340947 */ /* 0x000fea0003800000 */
[----:B------:R-:W-:Y:S05]  /*03d0*/  BRA `(.L_x_11) ;  /* 0x0000000000387947 */ /* 0x000fea0003800000 */
.L_x_5:
[----:B------:R-:W-:-:S13]  /*03e0*/  ISETP.GT.AND P0, PT, R15, 0x46, PT ;  /* 0x000000460f00780c */ /* 0x000fda0003f04270 */
[----:B------:R-:W-:Y:S05]  /*03f0*/  @P0 BRA `(.L_x_12) ;  /* 0x0000000000180947 */ /* 0x000fea0003800000 */
[----:B------:R-:W-:-:S13]  /*0400*/  ISETP.NE.AND P0, PT, R15, 0x41, PT ;  /* 0x000000410f00780c */ /* 0x000fda0003f05270 */
[----:B------:R-:W-:Y:S05]  /*0410*/  @!P0 BRA `(.L_x_7) ;  /* 0x0000000000348947 */ /* 0x000fea0003800000 */
[----:B------:R-:W-:-:S13]  /*0420*/  ISETP.NE.AND P0, PT, R15, 0x43, PT ;  /* 0x000000430f00780c */ /* 0x000fda0003f05270 */
[----:B------:R-:W-:Y:S05]  /*0430*/  @P0 BRA `(.L_x_9) ;  /* 0x0000000000180947 */ /* 0x000fea0003800000 */
.L_x_8:
[----:B------:R-:W-:Y:S01]  /*0440*/  IMAD.MOV.U32 R12, RZ, RZ, 0x47 ;  /* 0x00000047ff0c7424 */ /* 0x000fe200078e00ff */
[----:B------:R-:W-:Y:S06]  /*0450*/  BRA `(.L_x_7) ;  /* 0x0000000000247947 */ /* 0x000fec0003800000 */
.L_x_12:
[----:B------:R-:W-:-:S13]  /*0460*/  ISETP.NE.AND P0, PT, R15, 0x47, PT ;  /* 0x000000470f00780c */ /* 0x000fda0003f05270 */
[----:B------:R-:W-:Y:S05]  /*0470*/  @!P0 BRA `(.L_x_10) ;  /* 0x0000000000188947 */ /* 0x000fea0003800000 */
[----:B------:R-:W-:-:S13]  /*0480*/  ISETP.NE.AND P0, PT, R15, 0x54, PT ;  /* 0x000000540f00780c */ /* 0x000fda0003f05270 */
[----:B------:R-:W-:Y:S05]  /*0490*/  @!P0 BRA `(.L_x_11) ;  /* 0x0000000000088947 */ /* 0x000fea0003800000 */
.L_x_9:
[----:B------:R-:W-:Y:S01]  /*04a0*/  IMAD.MOV.U32 R12, RZ, RZ, 0x4e ;  /* 0x0000004eff0c7424 */ /* 0x000fe200078e00ff */
[----:B------:R-:W-:Y:S06]  /*04b0*/  BRA `(.L_x_7) ;  /* 0x00000000000c7947 */ /* 0x000fec0003800000 */
.L_x_11:
[----:B------:R-:W-:Y:S01]  /*04c0*/  IMAD.MOV.U32 R12, RZ, RZ, 0x41 ;  /* 0x00000041ff0c7424 */ /* 0x000fe200078e00ff */
[----:B------:R-:W-:Y:S06]  /*04d0*/  BRA `(.L_x_7) ;  /* 0x0000000000047947 */ /* 0x000fec0003800000 */
.L_x_10:
[----:B------:R-:W-:-:S07]  /*04e0*/  IMAD.MOV.U32 R12, RZ, RZ, 0x43 ;  /* 0x00000043ff0c7424 */ /* 0x000fce00078e00ff */
.L_x_7:
[----:B------:R-:W-:Y:S05]  /*04f0*/  BSYNC.RECONVERGENT B2 ;  /* 0x0000000000027941 */ /* 0x000fea0003800200 */
.L_x_4:
[----:B-----5:R-:W-:Y:S01]  /*0500*/  ISETP.GT.AND P0, PT, R13, 0x60, PT ;  /* 0x000000600d00780c */ /* 0x020fe20003f04270 */
[----:B------:R-:W-:Y:S01]  /*0510*/  BSSY.RECONVERGENT B2, `(.L_x_13) ;  /* 0x0000020000027945 */ /* 0x000fe20003800200 */
[----:B------:R-:W-:-:S11]  /*0520*/  IMAD.MOV.U32 R10, RZ, RZ, 0x41 ;  /* 0x00000041ff0a7424 */ /* 0x000fd600078e00ff */
[----:B------:R-:W-:Y:S05]  /*0530*/  @!P0 BRA `(.L_x_14) ;  /* 0x0000000000308947 */ /* 0x000fea0003800000 */
[----:B------:R-:W-:-:S13]  /*0540*/  ISETP.GT.AND P0, PT, R13, 0x66, PT ;  /* 0x000000660d00780c */ /* 0x000fda0003f04270 */
[----:B------:R-:W-:Y:S05]  /*0550*/  @P0 BRA `(.L_x_15) ;  /* 0x0000000000140947 */ /* 0x000fea0003800000 */
[----:B------:R-:W-:-:S13]  /*0560*/  ISETP.NE.AND P0, PT, R13, 0x61, PT ;  /* 0x000000610d00780c */ /* 0x000fda0003f05270 */
[----:B------:R-:W-:Y:S05]  /*0570*/  @!P0 BRA `(.L_x_16) ;  /* 0x0000000000408947 */ /* 0x000fea0003800000 */
[----:B------:R-:W-:-:S13]  /*0580*/  ISETP.NE.AND P0, PT, R13, 0x63, PT ;  /* 0x000000630d00780c */ /* 0x000fda0003f05270 */
[----:B------:R-:W-:Y:S05]  /*0590*/  @!P0 BRA `(.L_x_17) ;  /* 0x0000000000308947 */ /* 0x000fea0003800000 */
[----:B------:R-:W-:Y:S05]  /*05a0*/  BRA `(.L_x_18) ;  /* 0x00000000004c7947 */ /* 0x000fea0003800000 */
.L_x_15:
[----:B------:R-:W-:-:S13]  /*05b0*/  ISETP.NE.AND P0, PT, R13, 0x74, PT ;  /* 0x000000740d00780c */ /* 0x000fda0003f05270 */
[----:B------:R-:W-:Y:S05]  /*05c0*/  @!P0 BRA `(.L_x_19) ;  /* 0x0000000000508947 */ /* 0x000fea0003800000 */
[----:B------:R-:W-:-:S13]  /*05d0*/  ISETP.NE.AND P0, PT, R13, 0x67, PT ;  /* 0x000000670d00780c */ /* 0x000fda0003f05270 */
[----:B------:R-:W-:Y:S05]  /*05e0*/  @P0 BRA `(.L_x_18) ;  /* 0x00000000003c0947 */ /* 0x000fea0003800000 */
[----:B------:R-:W-:Y:S05]  /*05f0*/  BRA `(.L_x_20) ;  /* 0x0000000000407947 */ /* 0x000fea0003800000 */
.L_x_14:
[----:B------:R-:W-:-:S13]  /*0600*/  ISETP.GT.AND P0, PT, R13, 0x46, PT ;  /* 0x000000460d00780c */ /* 0x000fda0003f04270 */
[----:B------:R-:W-:Y:S05]  /*0610*/  @P0 BRA `(.L_x_21) ;  /* 0x0000000000200947 */ /* 0x000fea0003800000 */
[----:B------:R-:W-:-:S13]  /*0620*/  ISETP.NE.AND P0, PT, R13, 0x41, PT ;  /* 0x000000410d00780c */ /* 0x000fda0003f05270 */
[----:B------:R-:W-:Y:S05]  /*0630*/  @!P0 BRA `(.L_x_16) ;  /* 0x0000000000108947 */ /* 0x000fea0003800000 */
[----:B------:R-:W-:-:S13]  /*0640*/  ISETP.NE.AND P0, PT, R13, 0x43, PT ;  /* 0x000000430d00780c */ /* 0x000fda0003f05270 */
[----:B------:R-:W-:Y:S05]  /*0650*/  @P0 BRA `(.L_x_18) ;  /* 0x0000000000200947 */ /* 0x000fea0003800000 */
.L_x_17:
[----:B------:R-:W-:Y:S01]  /*0660*/  IMAD.MOV.U32 R10, RZ, RZ, 0x47 ;  /* 0x00000047ff0a7424 */ /* 0x000fe200078e00ff */
[----:B------:R-:W-:Y:S06]  /*0670*/  BRA `(.L_x_19) ;  /* 0x0000000000247947 */ /* 0x000fec0003800000 */
.L_x_16:
[----:B------:R-:W-:Y:S01]  /*0680*/  IMAD.MOV.U32 R10, RZ, RZ, 0x54 ;  /* 0x00000054ff0a7424 */ /* 0x000fe200078e00ff */
[----:B------:R-:W-:Y:S06]  /*0690*/  BRA `(.L_x_19) ;  /* 0x00000000001c7947 */ /* 0x000fec0003800000 */
.L_x_21:
[----:B------:R-:W-:-:S13]  /*06a0*/  ISETP.NE.AND P0, PT, R13, 0x47, PT ;  /* 0x000000470d00780c */ /* 0x000fda0003f05270 */
[----:B------:R-:W-:Y:S05]  /*06b0*/  @!P0 BRA `(.L_x_20) ;  /* 0x0000000000108947 */ /* 0x000fea0003800000 */
[----:B------:R-:W-:-:S13]  /*06c0*/  ISETP.NE.AND P0, PT, R13, 0x54, PT ;  /* 0x000000540d00780c */ /* 0x000fda0003f05270 */
[----:B------:R-:W-:Y:S05]  /*06d0*/  @!P0 BRA `(.L_x_19) ;  /* 0x00000000000c8947 */ /* 0x000fea0003800000 */
.L_x_18:
[----:B------:R-:W-:Y:S01]  /*06e0*/  IMAD.MOV.U32 R10, RZ, RZ, 0x4e ;  /* 0x0000004eff0a7424 */ /* 0x000fe200078e00ff */
[----:B------:R-:W-:Y:S06]  /*06f0*/  BRA `(.L_x_19) ;  /* 0x0000000000047947 */ /* 0x000fec0003800000 */
.L_x_20:
[----:B------:R-:W-:-:S07]  /*0700*/  IMAD.MOV.U32 R10, RZ, RZ, 0x43 ;  /* 0x00000043ff0a7424 */ /* 0x000fce00078e00ff */
.L_x_19:
[----:B------:R-:W-:Y:S05]  /*0710*/  BSYNC.RECONVERGENT B2 ;  /* 0x0000000000027941 */ /* 0x000fea0003800200 */
.L_x_13:
[----:B------:R-:W-:Y:S01]  /*0720*/  ISETP.GT.AND P0, PT, R14, 0x60, PT ;  /* 0x000000600e00780c */ /* 0x000fe20003f04270 */
        /* <DEDUP_REMOVED lines=10> */
.L_x_24:
[----:B------:R-:W-:-:S13]  /*07d0*/  ISETP.NE.AND P0, PT, R14, 0x74, PT ;  /* 0x000000740e00780c */ /* 0x000fda0003f05270 */
[----:B------:R-:W-:Y:S05]  /*07e0*/  @!P0 BRA `(.L_x_28) ;  /* 0x0000000000508947 */ /* 0x000fea0003800000 */
[----:B------:R-:W-:-:S13]  /*07f0*/  ISETP.NE.AND P0, PT, R14, 0x67, PT ;  /* 0x000000670e00780c */ /* 0x000fda0003f05270 */
[----:B------:R-:W-:Y:S05]  /*0800*/  @P0 BRA `(.L_x_27) ;  /* 0x00000000003c0947 */ /* 0x000fea0003800000 */
[----:B------:R-:W-:Y:S05]  /*0810*/  BRA `(.L_x_29) ;  /* 0x0000000000407947 */ /* 0x000fea0003800000 */
.L_x_23:
[----:B------:R-:W-:-:S13]  /*0820*/  ISETP.GT.AND P0, PT, R14, 0x46, PT ;  /* 0x000000460e00780c */ /* 0x000fda0003f04270 */
[----:B------:R-:W-:Y:S05]  /*0830*/  @P0 BRA `(.L_x_30) ;  /* 0x0000000000200947 */ /* 0x000fea0003800000 */
[----:B------:R-:W-:-:S13]  /*0840*/  ISETP.NE.AND P0, PT, R14, 0x41, PT ;  /* 0x000000410e00780c */ /* 0x000fda0003f05270 */
[----:B------:R-:W-:Y:S05]  /*0850*/  @!P0 BRA `(.L_x_25) ;  /* 0x0000000000108947 */ /* 0x000fea0003800000 */
[----:B------:R-:W-:-:S13]  /*0860*/  ISETP.NE.AND P0, PT, R14, 0x43, PT ;  /* 0x000000430e00780c */ /* 0x000fda0003f05270 */
[----:B------:R-:W-:Y:S05]  /*0870*/  @P0 BRA `(.L_x_27) ;  /* 0x0000000000200947 */ /* 0x000fea0003800000 */
.L_x_26:
[----:B------:R-:W-:Y:S01]  /*0880*/  IMAD.MOV.U32 R11, RZ, RZ, 0x47 ;  /* 0x00000047ff0b7424 */ /* 0x000fe200078e00ff */
[----:B------:R-:W-:Y:S06]  /*0890*/  BRA `(.L_x_28) ;  /* 0x0000000000247947 */ /* 0x000fec0003800000 */
.L_x_25:
[----:B------:R-:W-:Y:S01]  /*08a0*/  IMAD.MOV.U32 R11, RZ, RZ, 0x54 ;  /* 0x00000054ff0b7424 */ /* 0x000fe200078e00ff */
[----:B------:R-:W-:Y:S06]  /*08b0*/  BRA `(.L_x_28) ;  /* 0x00000000001c7947 */ /* 0x000fec0003800000 */
.L_x_30:
[----:B------:R-:W-:-:S13]  /*08c0*/  ISETP.NE.AND P0, PT, R14, 0x47, PT ;  /* 0x000000470e00780c */ /* 0x000fda0003f05270 */
[----:B------:R-:W-:Y:S05]  /*08d0*/  @!P0 BRA `(.L_x_29) ;  /* 0x0000000000108947 */ /* 0x000fea0003800000 */
[----:B------:R-:W-:-:S13]  /*08e0*/  ISETP.NE.AND P0, PT, R14, 0x54, PT ;  /* 0x000000540e00780c */ /* 0x000fda0003f05270 */
[----:B------:R-:W-:Y:S05]  /*08f0*/  @!P0 BRA `(.L_x_28) ;  /* 0x00000000000c8947 */ /* 0x000fea0003800000 */
.L_x_27:
[----:B------:R-:W-:Y:S01]  /*0900*/  IMAD.MOV.U32 R11, RZ, RZ, 0x4e ;  /* 0x0000004eff0b7424 */ /* 0x000fe200078e00ff */
[----:B------:R-:W-:Y:S06]  /*0910*/  BRA `(.L_x_28) ;  /* 0x0000000000047947 */ /* 0x000fec0003800000 */
.L_x_29:
[----:B------:R-:W-:-:S07]  /*0920*/  IMAD.MOV.U32 R11, RZ, RZ, 0x43 ;  /* 0x00000043ff0b7424 */ /* 0x000fce00078e00ff */
.L_x_28:
[----:B------:R-:W-:Y:S05]  /*0930*/  BSYNC.RECONVERGENT B2 ;  /* 0x0000000000027941 */ /* 0x000fea0003800200 */
.L_x_22:
[----:B------:R-:W-:Y:S01]  /*0940*/  PRMT R12, R12, 0x9910, RZ ;  /* 0x000099100c0c7816 */ /* 0x000fe200000000ff */
[----:B------:R-:W-:Y:S01]  /*0950*/  BSSY.RECONVERGENT B2, `(.L_x_31) ;  /* 0x0000014000027945 */ /* 0x000fe20003800200 */
[----:B------:R-:W-:Y:S02]  /*0960*/  PLOP3.LUT P0, PT, PT, PT, PT, 0x8, 0x80 ;  /* 0x000000000080781c */ /* 0x000fe40003f0e170 */
[----:B------:R-:W-:-:S13]  /*0970*/  ISETP.GT.AND P1, PT, R12, 0x46, PT ;  /* 0x000000460c00780c */ /* 0x000fda0003f24270 */
[----:B------:R-:W-:Y:S05]  /*0980*/  @P1 BRA `(.L_x_32) ;  /* 0x00000000001c1947 */ /* 0x000fea0003800000 */
[----:B------:R-:W-:Y:S01]  /*0990*/  ISETP.NE.AND P1, PT, R12, 0x41, PT ;  /* 0x000000410c00780c */ /* 0x000fe20003f25270 */
[----:B------:R-:W-:-:S12]  /*09a0*/  IMAD.MOV.U32 R14, RZ, RZ, RZ ;  /* 0x000000ffff0e7224 */ /* 0x000fd800078e00ff */
[----:B------:R-:W-:Y:S05]  /*09b0*/  @!P1 BRA `(.L_x_33) ;  /* 0x0000000000349947 */ /* 0x000fea0003800000 */
[----:B------:R-:W-:-:S13]  /*09c0*/  ISETP.NE.AND P1, PT, R12, 0x43, PT ;  /* 0x000000430c00780c */ /* 0x000fda0003f25270 */
[----:B------:R-:W-:Y:S05]  /*09d0*/  @P1 BRA `(.L_x_34) ;  /* 0x00000000001c1947 */ /* 0x000fea0003800000 */
[----:B------:R-:W-:Y:S01]  /*09e0*/  IMAD.MOV.U32 R14, RZ, RZ, 0x10 ;  /* 0x00000010ff0e7424 */ /* 0x000fe200078e00ff */
[----:B------:R-:W-:Y:S06]  /*09f0*/  BRA `(.L_x_33) ;  /* 0x0000000000247947 */ /* 0x000fec0003800000 */
.L_x_32:
[----:B------:R-:W-:-:S13]  /*0a00*/  ISETP.NE.AND P1, PT, R12, 0x47, PT ;  /* 0x000000470c00780c */ /* 0x000fda0003f25270 */
[----:B------:R-:W-:Y:S01]  /*0a10*/  @!P1 IMAD.MOV.U32 R14, RZ, RZ, 0x20 ;  /* 0x00000020ff0e9424 */ /* 0x000fe200078e00ff */
[----:B------:R-:W-:Y:S06]  /*0a20*/  @!P1 BRA `(.L_x_33) ;  /* 0x0000000000189947 */ /* 0x000fec0003800000 */
[----:B------:R-:W-:-:S13]  /*0a30*/  ISETP.NE.AND P1, PT, R12, 0x54, PT ;  /* 0x000000540c00780c */ /* 0x000fda0003f25270 */
[----:B------:R-:W-:Y:S05]  /*0a40*/  @!P1 BRA `(.L_x_35) ;  /* 0x00000000000c9947 */ /* 0x000fea0003800000 */
.L_x_34:
[----:B------:R-:W-:Y:S01]  /*0a50*/  PLOP3.LUT P0, PT, PT, PT, PT, 0x80, 0x8 ;  /* 0x000000000008781c */ /* 0x000fe20003f0f070 */
[----:B------:R-:W-:Y:S01]  /*0a60*/  IMAD.MOV.U32 R14, RZ, RZ, -0x10 ;  /* 0xfffffff0ff0e7424 */ /* 0x000fe200078e00ff */
[----:B------:R-:W-:Y:S11]  /*0a70*/  BRA `(.L_x_33) ;  /* 0x0000000000047947 */ /* 0x000ff60003800000 */
.L_x_35:
[----:B------:R-:W-:-:S07]  /*0a80*/  IMAD.MOV.U32 R14, RZ, RZ, 0x30 ;  /* 0x00000030ff0e7424 */ /* 0x000fce00078e00ff */
.L_x_33:
[----:B------:R-:W-:Y:S05]  /*0a90*/  BSYNC.RECONVERGENT B2 ;  /* 0x0000000000027941 */ /* 0x000fea0003800200 */
.L_x_31:
[----:B------:R-:W-:Y:S01]  /*0aa0*/  IMAD.MOV.U32 R12, RZ, RZ, 0x58 ;  /* 0x00000058ff0c7424 */ /* 0x000fe200078e00ff */
[----:B------:R-:W-:Y:S06]  /*0ab0*/  @P0 BRA `(.L_x_36) ;  /* 0x0000000000dc0947 */ /* 0x000fec0003800000 */
        /* <DEDUP_REMOVED lines=12> */
.L_x_38:
[----:B------:R-:W-:-:S13]  /*0b80*/  ISETP.NE.AND P1, PT, R10, 0x47, PT ;  /* 0x000000470a00780c */ /* 0x000fda0003f25270 */
[----:B------:R-:W-:Y:S05]  /*0b90*/  @!P1 BRA `(.L_x_41) ;  /* 0x0000000000189947 */ /* 0x000fea0003800000 */
[----:B------:R-:W-:-:S13]  /*0ba0*/  ISETP.NE.AND P1, PT, R10, 0x54, PT ;  /* 0x000000540a00780c */ /* 0x000fda0003f25270 */
[----:B------:R-:W-:Y:S01]  /*0bb0*/  @!P1 IMAD.MOV.U32 R13, RZ, RZ, 0xc ;  /* 0x0000000cff0d9424 */ /* 0x000fe200078e00ff */
[----:B------:R-:W-:Y:S06]  /*0bc0*/  @!P1 BRA `(.L_x_39) ;  /* 0x0000000000109947 */ /* 0x000fec0003800000 */
.L_x_40:
[----:B------:R-:W-:Y:S01]  /*0bd0*/  PLOP3.LUT P0, PT, PT, PT, PT, 0x80, 0x8 ;  /* 0x000000000008781c */ /* 0x000fe20003f0f070 */
[----:B------:R-:W-:Y:S01]  /*0be0*/  IMAD.MOV.U32 R13, RZ, RZ, -0x4 ;  /* 0xfffffffcff0d7424 */ /* 0x000fe200078e00ff */
[----:B------:R-:W-:Y:S11]  /*0bf0*/  BRA `(.L_x_39) ;  /* 0x0000000000047947 */ /* 0x000ff60003800000 */
.L_x_41:
[----:B------:R-:W-:-:S07]  /*0c00*/  IMAD.MOV.U32 R13, RZ, RZ, 0x8 ;  /* 0x00000008ff0d7424 */ /* 0x000fce00078e00ff */
.L_x_39:
[----:B------:R-:W-:Y:S05]  /*0c10*/  BSYNC.RECONVERGENT B2 ;  /* 0x0000000000027941 */ /* 0x000fea0003800200 */
.L_x_37:
[----:B------:R-:W-:Y:S05]  /*0c20*/  @P0 BRA `(.L_x_36) ;  /* 0x0000000000800947 */ /* 0x000fea0003800000 */
[----:B------:R-:W-:Y:S01]  /*0c30*/  PRMT R10, R11, 0x9910, RZ ;  /* 0x000099100b0a7816 */ /* 0x000fe200000000ff */
[----:B------:R-:W-:Y:S01]  /*0c40*/  BSSY.RECONVERGENT B2, `(.L_x_42) ;  /* 0x0000015000027945 */ /* 0x000fe20003800200 */
[----:B------:R-:W-:Y:S02]  /*0c50*/  PLOP3.LUT P0, PT, PT, PT, PT, 0x8, 0x80 ;  /* 0x000000000080781c */ /* 0x000fe40003f0e170 */
[----:B------:R-:W-:Y:S02]  /*0c60*/  ISETP.GT.AND P1, PT, R10, 0x46, PT ;  /* 0x000000460a00780c */ /* 0x000fe40003f24270 */
[----:B------:R-:W-:-:S11]  /*0c70*/  LOP3.LUT R14, R13, R14, RZ, 0xfc, !PT ;  /* 0x0000000e0d0e7212 */ /* 0x000fd600078efcff */
        /* <DEDUP_REMOVED lines=8> */
.L_x_43:
[----:B------:R-:W-:-:S13]  /*0d00*/  ISETP.NE.AND P1, PT, R10, 0x47, PT ;  /* 0x000000470a00780c */ /* 0x000fda0003f25270 */
[----:B------:R-:W-:Y:S05]  /*0d10*/  @!P1 BRA `(.L_x_46) ;  /* 0x0000000000189947 */ /* 0x000fea0003800000 */
[----:B------:R-:W-:-:S13]  /*0d20*/  ISETP.NE.AND P1, PT, R10, 0x54, PT ;  /* 0x000000540a00780c */ /* 0x000fda0003f25270 */
[----:B------:R-:W-:Y:S01]  /*0d30*/  @!P1 IMAD.MOV.U32 R11, RZ, RZ, 0x3 ;  /* 0x00000003ff0b9424 */ /* 0x000fe200078e00ff */
[----:B------:R-:W-:Y:S06]  /*0d40*/  @!P1 BRA `(.L_x_44) ;  /* 0x0000000000109947 */ /* 0x000fec0003800000 */
.L_x_45:
[----:B------:R-:W-:Y:S01]  /*0d50*/  PLOP3.LUT P0, PT, PT, PT, PT, 0x80, 0x8 ;  /* 0x000000000008781c */ /* 0x000fe20003f0f070 */
[----:B------:R-:W-:Y:S01]  /*0d60*/  IMAD.MOV.U32 R11, RZ, RZ, -0x1 ;  /* 0xffffffffff0b7424 */ /* 0x000fe200078e00ff */
[----:B------:R-:W-:Y:S11]  /*0d70*/  BRA `(.L_x_44) ;  /* 0x0000000000047947 */ /* 0x000ff60003800000 */
.L_x_46:
[----:B------:R-:W-:-:S07]  /*0d80*/  IMAD.MOV.U32 R11, RZ, RZ, 0x2 ;  /* 0x00000002ff0b7424 */ /* 0x000fce00078e00ff */
.L_x_44:
[----:B------:R-:W-:Y:S05]  /*0d90*/  BSYNC.RECONVERGENT B2 ;  /* 0x0000000000027941 */ /* 0x000fea0003800200 */
.L_x_42:
[----:B------:R-:W-:Y:S05]  /*0da0*/  @P0 BRA `(.L_x_36) ;  /* 0x0000000000200947 */ /* 0x000fea0003800000 */
[----:B------:R-:W-:-:S04]  /*0db0*/  LOP3.LUT R10, R11, R14, RZ, 0xfc, !PT ;  /* 0x0000000e0b0a7212 */ /* 0x000fc800078efcff */
[----:B------:R-:W0:Y:S02]  /*0dc0*/  LDC.U8 R12, c[0x3][R10+0x1f0] ;  /* 0x00c07c000a0c7b82 */ /* 0x000e240000000000 */
[----:B0-----:R-:W-:-:S13]  /*0dd0*/  ISETP.NE.AND P0, PT, R12, 0x2a, PT ;  /* 0x0000002a0c00780c */ /* 0x001fda0003f05270 */
[----:B------:R-:W-:Y:S05]  /*0de0*/  @P0 BRA `(.L_x_36) ;  /* 0x0000000000100947 */ /* 0x000fea0003800000 */
[----:B------:R-:W-:-:S13]  /*0df0*/  ISETP.GT.AND P0, PT, R0, 0x13, PT ;  /* 0x000000130000780c */ /* 0x000fda0003f04270 */
[----:B------:R-:W-:Y:S05]  /*0e00*/  @P0 BRA `(.L_x_47) ;  /* 0x00000008007c0947 */ /* 0x000fea0003800000 */
[----:B------:R-:W-:Y:S01]  /*0e10*/  IMAD.MOV.U32 R0, RZ, RZ, RZ ;  /* 0x000000ffff007224 */ /* 0x000fe200078e00ff */
[----:B------:R-:W-:Y:S06]  /*0e20*/  BRA `(.L_x_48) ;  /* 0x00000000000c7947 */ /* 0x000fec0003800000 */
.L_x_36:
[----:B------:R-:W-:Y:S02]  /*0e30*/  IMAD.IADD R11, R1, 0x1, R0 ;  /* 0x00000001010b7824 */ /* 0x000fe400078e0200 */
[----:B------:R-:W-:-:S03]  /*0e40*/  VIADD R0, R0, 0x1 ;  /* 0x0000000100007836 */ /* 0x000fc60000000000 */
[----:B------:R0:W-:Y:S04]  /*0e50*/  STL.U8 [R11], R12 ;  /* 0x0000000c0b007387 */ /* 0x0001e80000100000 */
.L_x_48:
[----:B------:R-:W-:Y:S01]  /*0e60*/  IMAD.IADD R3, R2, 0x1, R3 ;  /* 0x0000000102037824 */ /* 0x000fe200078e0203 */
[----:B------:R-:W-:-:S04]  /*0e70*/  ISETP.GE.AND P0, PT, R0, 0xc7, PT ;  /* 0x000000c70000780c */ /* 0x000fc80003f06270 */
[----:B------:R-:W-:-:S13]  /*0e80*/  ISETP.GT.AND P1, PT, R3, 0x1, PT ;  /* 0x000000010300780c */ /* 0x000fda0003f24270 */
[----:B------:R-:W-:Y:S05]  /*0e90*/  @!P0 BRA P1, `(.L_x_49) ;  /* 0xfffffff000fc8947 */ /* 0x000fea000083ffff */
[----:B------:R-:W-:Y:S05]  /*0ea0*/  BRA `(.L_x_2) ;  /* 0x0000000800487947 */ /* 0x000fea0003800000 */
.L_x_3:
[----:B------:R-:W-:-:S04]  /*0eb0*/  IADD3 R10, P0, PT, R3, R6, RZ ;  /* 0x00000006030a7210 */ /* 0x000fc80007f1e0ff */
[----:B------:R-:W-:-:S05]  /*0ec0*/  LEA.HI.X.SX32 R11, R3, R8, 0x1, P0 ;  /* 0x00000008030b7211 */ /* 0x000fca00000f0eff */
[----:B------:R-:W2:Y:S04]  /*0ed0*/  LDG.E.U8 R13, desc[UR6][R10.64] ;  /* 0x000000060a0d7981 */ /* 0x000ea8000c1e1100 */
[----:B-----5:R0:W5:Y:S04]  /*0ee0*/  LDG.E.U8 R14, desc[UR6][R10.64+0x1] ;  /* 0x000001060a0e7981 */ /* 0x020168000c1e1100 */
[----:B------:R0:W5:Y:S01]  /*0ef0*/  LDG.E.U8 R15, desc[UR6][R10.64+0x2] ;  /* 0x000002060a0f7981 */ /* 0x000162000c1e1100 */
[----:B------:R-:W-:Y:S01]  /*0f00*/  BSSY.RECONVERGENT B2, `(.L_x_50) ;  /* 0x0000027000027945 */ /* 0x000fe20003800200 */
[----:B------:R-:W-:Y:S01]  /*0f10*/  PLOP3.LUT P0, PT, PT, PT, PT, 0x8, 0x80 ;  /* 0x000000000080781c */ /* 0x000fe20003f0e170 */
[----:B------:R-:W-:Y:S01]  /*0f20*/  IMAD.MOV.U32 R12, RZ, RZ, RZ ;  /* 0x000000ffff0c7224 */ /* 0x000fe200078e00ff */
[----:B--2---:R-:W-:-:S13]  /*0f30*/  ISETP.GT.AND P1, PT, R13, 0x60, PT ;  /* 0x000000600d00780c */ /* 0x004fda0003f24270 */
[----:B0-----:R-:W-:Y:S05]  /*0f40*/  @P1 BRA `(.L_x_51) ;  /* 0x0000000000381947 */ /* 0x001fea0003800000 */
[----:B------:R-:W-:-:S13]  /*0f50*/  ISETP.GT.AND P1, PT, R13, 0x53, PT ;  /* 0x000000530d00780c */ /* 0x000fda0003f24270 */
[----:B------:R-:W-:Y:S05]  /*0f60*/  @P1 BRA `(.L_x_52) ;  /* 0x00000000001c1947 */ /* 0x000fea0003800000 */
[----:B------:R-:W-:-:S13]  /*0f70*/  ISETP.NE.AND P1, PT, R13, 0x41, PT ;  /* 0x000000410d00780c */ /* 0x000fda0003f25270 */
[----:B------:R-:W-:Y:S05]  /*0f80*/  @!P1 BRA `(.L_x_53) ;  /* 0x0000000000789947 */ /* 0x000fea0003800000 */
[----:B------:R-:W-:-:S13]  /*0f90*/  ISETP.NE.AND P1, PT, R13, 0x43, PT ;  /* 0x000000430d00780c */ /* 0x000fda0003f25270 */
[----:B------:R-:W-:Y:S05]  /*0fa0*/  @!P1 BRA `(.L_x_54) ;  /* 0x0000000000489947 */ /* 0x000fea0003800000 */
[----:B------:R-:W-:-:S13]  /*0fb0*/  ISETP.NE.AND P1, PT, R13, 0x47, PT ;  /* 0x000000470d00780c */ /* 0x000fda0003f25270 */
[----:B------:R-:W-:Y:S05]  /*0fc0*/  @!P1 BRA `(.L_x_55) ;  /* 0x0000000000389947 */ /* 0x000fea0003800000 */
[----:B------:R-:W-:Y:S05]  /*0fd0*/  BRA `(.L_x_56) ;  /* 0x00000000005c7947 */ /* 0x000fea0003800000 */
.L_x_52:
[----:B------:R-:W-:-:S05]  /*0fe0*/  VIADD R10, R13, 0xffffffac ;  /* 0xffffffac0d0a7836 */ /* 0x000fca0000000000 */
[----:B------:R-:W-:-:S04]  /*0ff0*/  LOP3.LUT R10, R10, 0xffff, RZ, 0xc0, !PT ;  /* 0x0000ffff0a0a7812 */ /* 0x000fc800078ec0ff */
[----:B------:R-:W-:-:S13]  /*1000*/  ISETP.GE.U32.AND P1, PT, R10, 0x2, PT ;  /* 0x000000020a00780c */ /* 0x000fda0003f26070 */
[----:B------:R-:W-:Y:S05]  /*1010*/  @!P1 BRA `(.L_x_57) ;  /* 0x0000000000449947 */ /* 0x000fea0003800000 */
[----:B------:R-:W-:Y:S05]  /*1020*/  BRA `(.L_x_56) ;  /* 0x0000000000487947 */ /* 0x000fea0003800000 */
.L_x_51:
[----:B------:R-:W-:-:S13]  /*1030*/  ISETP.GT.AND P1, PT, R13, 0x73, PT ;  /* 0x000000730d00780c */ /* 0x000fda0003f24270 */
[----:B------:R-:W-:Y:S05]  /*1040*/  @P1 BRA `(.L_x_58) ;  /* 0x0000000000281947 */ /* 0x000fea0003800000 */
[----:B------:R-:W-:-:S13]  /*1050*/  ISETP.NE.AND P1, PT, R13, 0x61, PT ;  /* 0x000000610d00780c */ /* 0x000fda0003f25270 */
[----:B------:R-:W-:Y:S05]  /*1060*/  @!P1 BRA `(.L_x_53) ;  /* 0x0000000000409947 */ /* 0x000fea0003800000 */
[----:B------:R-:W-:-:S13]  /*1070*/  ISETP.NE.AND P1, PT, R13, 0x63, PT ;  /* 0x000000630d00780c */ /* 0x000fda0003f25270 */
[----:B------:R-:W-:Y:S05]  /*1080*/  @!P1 BRA `(.L_x_54) ;  /* 0x0000000000109947 */ /* 0x000fea0003800000 */
[----:B------:R-:W-:-:S13]  /*1090*/  ISETP.NE.AND P1, PT, R13, 0x67, PT ;  /* 0x000000670d00780c */ /* 0x000fda0003f25270 */
[----:B------:R-:W-:Y:S05]  /*10a0*/  @P1 BRA `(.L_x_56) ;  /* 0x0000000000281947 */ /* 0x000fea0003800000 */
.L_x_55:
[----:B------:R-:W-:Y:S01]  /*10b0*/  IMAD.MOV.U32 R12, RZ, RZ, 0x20 ;  /* 0x00000020ff0c7424 */ /* 0x000fe200078e00ff */
[----:B------:R-:W-:Y:S06]  /*10c0*/  BRA `(.L_x_53) ;  /* 0x0000000000287947 */ /* 0x000fec0003800000 */
.L_x_54:
[----:B------:R-:W-:Y:S01]  /*10d0*/  IMAD.MOV.U32 R12, RZ, RZ, 0x10 ;  /* 0x00000010ff0c7424 */ /* 0x000fe200078e00ff */
[----:B------:R-:W-:Y:S06]  /*10e0*/  BRA `(.L_x_53) ;  /* 0x0000000000207947 */ /* 0x000fec0003800000 */
.L_x_58:
[----:B------:R-:W-:-:S05]  /*10f0*/  VIADD R10, R13, 0xffffff8c ;  /* 0xffffff8c0d0a7836 */ /* 0x000fca0000000000 */
[----:B------:R-:W-:-:S04]  /*1100*/  LOP3.LUT R10, R10, 0xffff, RZ, 0xc0, !PT ;  /* 0x0000ffff0a0a7812 */ /* 0x000fc800078ec0ff */
[----:B------:R-:W-:-:S13]  /*1110*/  ISETP.GT.U32.AND P1, PT, R10, 0x1, PT ;  /* 0x000000010a00780c */ /* 0x000fda0003f24070 */
[----:B------:R-:W-:Y:S05]  /*1120*/  @P1 BRA `(.L_x_56) ;  /* 0x0000000000081947 */ /* 0x000fea0003800000 */
.L_x_57:
[----:B------:R-:W-:Y:S01]  /*1130*/  IMAD.MOV.U32 R12, RZ, RZ, 0x30 ;  /* 0x00000030ff0c7424 */ /* 0x000fe200078e00ff */
[----:B------:R-:W-:Y:S06]  /*1140*/  BRA `(.L_x_53) ;  /* 0x0000000000087947 */ /* 0x000fec0003800000 */
.L_x_56:
[----:B------:R-:W-:Y:S01]  /*1150*/  PLOP3.LUT P0, PT, PT, PT, PT, 0x80, 0x8 ;  /* 0x000000000008781c */ /* 0x000fe20003f0f070 */
[----:B------:R-:W-:-:S12]  /*1160*/  IMAD.MOV.U32 R12, RZ, RZ, -0x10 ;  /* 0xfffffff0ff0c7424 */ /* 0x000fd800078e00ff */
.L_x_53:
[----:B------:R-:W-:Y:S05]  /*1170*/  BSYNC.RECONVERGENT B2 ;  /* 0x0000000000027941 */ /* 0x000fea0003800200 */
.L_x_50:
[----:B------:R-:W-:Y:S01]  /*1180*/  IMAD.MOV.U32 R10, RZ, RZ, 0x58 ;  /* 0x00000058ff0a7424 */ /* 0x000fe200078e00ff */
[----:B------:R-:W-:Y:S06]  /*1190*/  @P0 BRA `(.L_x_59) ;  /* 0x00000004006c0947 */ /* 0x000fec0003800000 */
[----:B-----5:R-:W-:Y:S01]  /*11a0*/  ISETP.GT.AND P1, PT, R14, 0x60, PT ;  /* 0x000000600e00780c */ /* 0x020fe20003f24270 */
[----:B------:R-:W-:Y:S01]  /*11b0*/  BSSY.RECONVERGENT B2, `(.L_x_60) ;  /* 0x0000026000027945 */ /* 0x000fe20003800200 */
[----:B------:R-:W-:Y:S01]  /*11c0*/  PLOP3.LUT P0, PT, PT, PT, PT, 0x8, 0x80 ;  /* 0x000000000080781c */ /* 0x000fe20003f0e170 */
[----:B------:R-:W-:-:S10]  /*11d0*/  IMAD.MOV.U32 R11, RZ, RZ, RZ ;  /* 0x000000ffff0b7224 */ /* 0x000fd400078e00ff */
[----:B------:R-:W-:Y:S05]  /*11e0*/  @P1 BRA `(.L_x_61) ;  /* 0x0000000000381947 */ /* 0x000fea0003800000 */
        /* <DEDUP_REMOVED lines=9> */
.L_x_62:
[----:B------:R-:W-:-:S05]  /*1280*/  VIADD R11, R14, 0xffffffac ;  /* 0xffffffac0e0b7836 */ /* 0x000fca0000000000 */
[----:B------:R-:W-:-:S04]  /*1290*/  LOP3.LUT R11, R11, 0xffff, RZ, 0xc0, !PT ;  /* 0x0000ffff0b0b7812 */ /* 0x000fc800078ec0ff */
[----:B------:R-:W-:-:S13]  /*12a0*/  ISETP.GE.U32.AND P1, PT, R11, 0x2, PT ;  /* 0x000000020b00780c */ /* 0x000fda0003f26070 */
[----:B------:R-:W-:Y:S05]  /*12b0*/  @!P1 BRA `(.L_x_67) ;  /* 0x0000000000449947 */ /* 0x000fea0003800000 */
[----:B------:R-:W-:Y:S05]  /*12c0*/  BRA `(.L_x_66) ;  /* 0x0000000000487947 */ /* 0x000fea0003800000 */
.L_x_61:
        /* <DEDUP_REMOVED lines=8> */
.L_x_65:
[----:B------:R-:W-:Y:S01]  /*1350*/  IMAD.MOV.U32 R11, RZ, RZ, 0x8 ;  /* 0x00000008ff0b7424 */ /* 0x000fe200078e00ff */
[----:B------:R-:W-:Y:S06]  /*1360*/  BRA `(.L_x_63) ;  /* 0x0000000000287947 */ /* 0x000fec0003800000 */
.L_x_64:
[----:B------:R-:W-:Y:S01]  /*1370*/  IMAD.MOV.U32 R11, RZ, RZ, 0x4 ;  /* 0x00000004ff0b7424 */ /* 0x000fe200078e00ff */
[----:B------:R-:W-:Y:S06]  /*1380*/  BRA `(.L_x_63) ;  /* 0x0000000000207947 */ /* 0x000fec0003800000 */
.L_x_68:
[----:B------:R-:W-:-:S05]  /*1390*/  VIADD R11, R14, 0xffffff8c ;  /* 0xffffff8c0e0b7836 */ /* 0x000fca0000000000 */
[----:B------:R-:W-:-:S04]  /*13a0*/  LOP3.LUT R11, R11, 0xffff, RZ, 0xc0, !PT ;  /* 0x0000ffff0b0b7812 */ /* 0x000fc800078ec0ff */
[----:B------:R-:W-:-:S13]  /*13b0*/  ISETP.GT.U32.AND P1, PT, R11, 0x1, PT ;  /* 0x000000010b00780c */ /* 0x000fda0003f24070 */
[----:B------:R-:W-:Y:S05]  /*13c0*/  @P1 BRA `(.L_x_66) ;  /* 0x0000000000081947 */ /* 0x000fea0003800000 */
.L_x_67:
[----:B------:R-:W-:Y:S01]  /*13d0*/  IMAD.MOV.U32 R11, RZ, RZ, 0xc ;  /* 0x0000000cff0b7424 */ /* 0x000fe200078e00ff */
[----:B------:R-:W-:Y:S06]  /*13e0*/  BRA `(.L_x_63) ;  /* 0x0000000000087947 */ /* 0x000fec0003800000 */
.L_x_66:
[----:B------:R-:W-:Y:S01]  /*13f0*/  PLOP3.LUT P0, PT, PT, PT, PT, 0x80, 0x8 ;  /* 0x000000000008781c */ /* 0x000fe20003f0f070 */
[----:B------:R-:W-:-:S12]  /*1400*/  IMAD.MOV.U32 R11, RZ, RZ, -0x4 ;  /* 0xfffffffcff0b7424 */ /* 0x000fd800078e00ff */
.L_x_63:
[----:B------:R-:W-:Y:S05]  /*1410*/  BSYNC.RECONVERGENT B2 ;  /* 0x0000000000027941 */ /* 0x000fea0003800200 */
.L_x_60:
[----:B------:R-:W-:Y:S05]  /*1420*/  @P0 BRA `(.L_x_59) ;  /* 0x0000000000c80947 */ /* 0x000fea0003800000 */
[----:B------:R-:W-:Y:S01]  /*1430*/  ISETP.GT.AND P1, PT, R15, 0x60, PT ;  /* 0x000000600f00780c */ /* 0x000fe20003f24270 */
[----:B------:R-:W-:Y:S01]  /*1440*/  BSSY.RECONVERGENT B2, `(.L_x_69) ;  /* 0x0000027000027945 */ /* 0x000fe20003800200 */
[----:B------:R-:W-:Y:S01]  /*1450*/  LOP3.LUT R12, R11, R12, RZ, 0xfc, !PT ;  /* 0x0000000c0b0c7212 */ /* 0x000fe200078efcff */
[----:B------:R-:W-:Y:S01]  /*1460*/  IMAD.MOV.U32 R11, RZ, RZ, RZ ;  /* 0x000000ffff0b7224 */ /* 0x000fe200078e00ff */
[----:B------:R-:W-:-:S09]  /*1470*/  PLOP3.LUT P0, PT, PT, PT, PT, 0x8, 0x80 ;  /* 0x000000000080781c */ /* 0x000fd20003f0e170 */
        /* <DEDUP_REMOVED lines=10> */
.L_x_71:
[----:B------:R-:W-:-:S05]  /*1520*/  VIADD R11, R15, 0xffffffac ;  /* 0xffffffac0f0b7836 */ /* 0x000fca0000000000 */
[----:B------:R-:W-:-:S04]  /*1530*/  LOP3.LUT R11, R11, 0xffff, RZ, 0xc0, !PT ;  /* 0x0000ffff0b0b7812 */ /* 0x000fc800078ec0ff */
[----:B------:R-:W-:-:S13]  /*1540*/  ISETP.GE.U32.AND P1, PT, R11, 0x2, PT ;  /* 0x000000020b00780c */ /* 0x000fda0003f26070 */
[----:B------:R-:W-:Y:S05]  /*1550*/  @!P1 BRA `(.L_x_76) ;  /* 0x0000000000449947 */ /* 0x000fea0003800000 */
[----:B------:R-:W-:Y:S05]  /*1560*/  BRA `(.L_x_75) ;  /* 0x0000000000487947 */ /* 0x000fea0003800000 */
.L_x_70:
        /* <DEDUP_REMOVED lines=8> */
.L_x_74:
[----:B------:R-:W-:Y:S01]  /*15f0*/  IMAD.MOV.U32 R11, RZ, RZ, 0x2 ;  /* 0x00000002ff0b7424 */ /* 0x000fe200078e00ff */
[----:B------:R-:W-:Y:S06]  /*1600*/  BRA `(.L_x_72) ;  /* 0x0000000000287947 */ /* 0x000fec0003800000 */
.L_x_73:
[----:B------:R-:W-:Y:S01]  /*1610*/  IMAD.MOV.U32 R11, RZ, RZ, 0x1 ;  /* 0x00000001ff0b7424 */ /* 0x000fe200078e00ff */
[----:B------:R-:W-:Y:S06]  /*1620*/  BRA `(.L_x_72) ;  /* 0x0000000000207947 */ /* 0x000fec0003800000 */
.L_x_77:
[----:B------:R-:W-:-:S05]  /*1630*/  VIADD R11, R15, 0xffffff8c ;  /* 0xffffff8c0f0b7836 */ /* 0x000fca0000000000 */
[----:B------:R-:W-:-:S04]  /*1640*/  LOP3.LUT R11, R11, 0xffff, RZ, 0xc0, !PT ;  /* 0x0000ffff0b0b7812 */ /* 0x000fc800078ec0ff */
[----:B------:R-:W-:-:S13]  /*1650*/  ISETP.GT.U32.AND P1, PT, R11, 0x1, PT ;  /* 0x000000010b00780c */ /* 0x000fda0003f24070 */
[----:B------:R-:W-:Y:S05]  /*1660*/  @P1 BRA `(.L_x_75) ;  /* 0x0000000000081947 */ /* 0x000fea0003800000 */
.L_x_76:
[----:B------:R-:W-:Y:S01]  /*1670*/  IMAD.MOV.U32 R11, RZ, RZ, 0x3 ;  /* 0x00000003ff0b7424 */ /* 0x000fe200078e00ff */
[----:B------:R-:W-:Y:S06]  /*1680*/  BRA `(.L_x_72) ;  /* 0x0000000000087947 */ /* 0x000fec0003800000 */
.L_x_75:
[----:B------:R-:W-:Y:S01]  /*1690*/  PLOP3.LUT P0, PT, PT, PT, PT, 0x80, 0x8 ;  /* 0x000000000008781c */ /* 0x000fe20003f0f070 */
[----:B------:R-:W-:-:S12]  /*16a0*/  IMAD.MOV.U32 R11, RZ, RZ, -0x1 ;  /* 0xffffffffff0b7424 */ /* 0x000fd800078e00ff */
.L_x_72:
[----:B------:R-:W-:Y:S05]  /*16b0*/  BSYNC.RECONVERGENT B2 ;  /* 0x0000000000027941 */ /* 0x000fea0003800200 */
.L_x_69:
        /* <DEDUP_REMOVED lines=9> */
.L_x_59:
[----:B------:R-:W-:Y:S02]  /*1750*/  IMAD.IADD R11, R1, 0x1, R0 ;  /* 0x00000001010b7824 */ /* 0x000fe400078e0200 */
[----:B------:R-:W-:-:S03]  /*1760*/  VIADD R0, R0, 0x1 ;  /* 0x0000000100007836 */ /* 0x000fc60000000000 */
[----:B------:R0:W-:Y:S04]  /*1770*/  STL.U8 [R11], R10 ;  /* 0x0000000a0b007387 */ /* 0x0001e80000100000 */
.L_x_78:
[----:B------:R-:W-:Y:S01]  /*1780*/  IMAD.IADD R3, R2, 0x1, R3 ;  /* 0x0000000102037824 */ /* 0x000fe200078e0203 */
[----:B------:R-:W-:-:S03]  /*1790*/  ISETP.LT.AND P1, PT, R0, 0xc7, PT ;  /* 0x000000c70000780c */ /* 0x000fc60003f21270 */
[----:B0-----:R-:W-:-:S05]  /*17a0*/  VIADD R10, R3, 0x2 ;  /* 0x00000002030a7836 */ /* 0x001fca0000000000 */
[----:B------:R-:W-:-:S13]  /*17b0*/  ISETP.GE.AND P0, PT, R10, R5, PT ;  /* 0x000000050a00720c */ /* 0x000fda0003f06270 */
[----:B------:R-:W-:Y:S05]  /*17c0*/  @!P0 BRA P1, `(.L_x_3) ;  /* 0xfffffff400b88947 */ /* 0x000fea000083ffff */
.L_x_2:
[----:B------:R-:W-:-:S13]  /*17d0*/  ISETP.GE.AND P0, PT, R0, 0x14, PT ;  /* 0x000000140000780c */ /* 0x000fda0003f06270 */
[----:B------:R-:W-:Y:S05]  /*17e0*/  @!P0 BREAK.RELIABLE B1 ;  /* 0x0000000000018942 */ /* 0x000fea0003800100 */
[----:B------:R-:W-:Y:S05]  /*17f0*/  @!P0 BRA `(.L_x_79) ;  /* 0x0000002800d88947 */ /* 0x000fea0003800000 */
.L_x_47:
[----:B------:R-:W-:Y:S05]  /*1800*/  BSYNC.RELIABLE B1 ;  /* 0x0000000000017941 */ /* 0x000fea0003800100 */
.L_x_1:
[----:B------:R-:W1:Y:S01]  /*1810*/  LDCU UR5, c[0x0][0x3d8] ;  /* 0x00007b00ff0577ac */ /* 0x000e620008000800 */
[----:B------:R-:W-:Y:S01]  /*1820*/  IMAD.IADD R2, R1, 0x1, R0 ;  /* 0x0000000101027824 */ /* 0x000fe200078e0200 */
[----:B------:R-:W2:Y:S04]  /*1830*/  LDCU UR4, c[0x0][0x3c0] ;  /* 0x00007800ff0477ac */ /* 0x000ea80008000800 */
[----:B------:R3:W-:Y:S01]  /*1840*/  STL.U8 [R2], RZ ;  /* 0x000000ff02007387 */ /* 0x0007e20000100000 */
[----:B-1----:R-:W-:-:S04]  /*1850*/  ISETP.GE.U32.AND P0, PT, R9, UR5, PT ;  /* 0x0000000509007c0c */ /* 0x002fc8000bf06070 */
[----:B--2---:R-:W-:-:S13]  /*1860*/  ISETP.EQ.OR P0, PT, RZ, UR4, P0 ;  /* 0x00000004ff007c0c */ /* 0x004fda0008702670 */
[----:B---3--:R-:W-:Y:S05]  /*1870*/  @P0 BRA `(.L_x_79) ;  /* 0x0000002800b80947 */ /* 0x008fea0003800000 */
[----:B------:R-:W-:-:S07]  /*1880*/  IMAD.MOV.U32 R10, RZ, RZ, RZ ;  /* 0x000000ffff0a7224 */ /* 0x000fce00078e00ff */
.L_x_144:
[----:B-12---:R-:W1:Y:S01]  /*1890*/  LDC.64 R2, c[0x0][0x3a8] ;  /* 0x0000ea00ff027b82 */ /* 0x006e620000000a00 */
[----:B------:R-:W2:Y:S07]  /*18a0*/  LDCU.64 UR4, c[0x0][0x3a0] ;  /* 0x00007400ff0477ac */ /* 0x000eae0008000a00 */
[----:B0----5:R-:W3:Y:S08]  /*18b0*/  LDC.64 R30, c[0x0][0x3b8] ;  /* 0x0000ee00ff1e7b82 */ /* 0x021ef00000000a00 */
[----:B------:R-:W4:Y:S01]  /*18c0*/  LDC.64 R16, c[0x0][0x3b0] ;  /* 0x0000ec00ff107b82 */ /* 0x000f220000000a00 */
[----:B-1----:R-:W-:-:S06]  /*18d0*/  IMAD.WIDE.U32 R2, R10, 0x4, R2 ;  /* 0x000000040a027825 */ /* 0x002fcc00078e0002 */
[----:B------:R-:W2:Y:S01]  /*18e0*/  LDG.E R2, desc[UR6][R2.64] ;  /* 0x0000000602027981 */ /* 0x000ea2000c1e1900 */
[----:B---3--:R-:W-:-:S06]  /*18f0*/  IMAD.WIDE.U32 R30, R10, 0x4, R30 ;  /* 0x000000040a1e7825 */ /* 0x008fcc00078e001e */
[----:B-----5:R1:W5:Y:S01]  /*1900*/  LDG.E R30, desc[UR6][R30.64] ;  /* 0x000000061e1e7981 */ /* 0x020362000c1e1900 */
[----:B----4-:R-:W-:-:S05]  /*1910*/  IMAD.WIDE.U32 R16, R10, 0x4, R16 ;  /* 0x000000040a107825 */ /* 0x010fca00078e0010 */
[----:B0-----:R1:W5:Y:S01]  /*1920*/  LDG.E R11, desc[UR6][R16.64] ;  /* 0x00000006100b7981 */ /* 0x001362000c1e1900 */
[----:B------:R-:W-:Y:S01]  /*1930*/  BSSY.RECONVERGENT B1, `(.L_x_80) ;  /* 0x0000057000017945 */ /* 0x000fe20003800200 */
[----:B------:R-:W-:Y:S01]  /*1940*/  IMAD.MOV.U32 R20, RZ, RZ, RZ ;  /* 0x000000ffff147224 */ /* 0x000fe200078e00ff */
[----:B------:R-:W-:Y:S01]  /*1950*/  CS2R R14, SRZ ;  /* 0x00000000000e7805 */ /* 0x000fe2000001ff00 */
[----:B------:R-:W-:Y:S01]  /*1960*/  IMAD.MOV.U32 R22, RZ, RZ, RZ ;  /* 0x000000ffff167224 */ /* 0x000fe200078e00ff */
[----:B--2---:R-:W-:Y:S01]  /*1970*/  IADD3 R12, P0, PT, R2, UR4, RZ ;  /* 0x00000004020c7c10 */ /* 0x004fe2000ff1e0ff */
[----:B------:R-:W-:-:S04]  /*1980*/  IMAD.MOV.U32 R2, RZ, RZ, RZ ;  /* 0x000000ffff027224 */ /* 0x000fc800078e00ff */
[----:B-1----:R-:W-:-:S08]  /*1990*/  IMAD.X R13, RZ, RZ, UR5, P0 ;  /* 0x00000005ff0d7e24 */ /* 0x002fd000080e06ff */
.L_x_88:
[----:B------:R-:W-:Y:S01]  /*19a0*/  BSSY.RECONVERGENT B2, `(.L_x_81) ;  /* 0x000004c000027945 */ /* 0x000fe20003800200 */
[----:B------:R-:W-:-:S07]  /*19b0*/  IMAD.MOV.U32 R3, RZ, RZ, RZ ;  /* 0x000000ffff037224 */ /* 0x000fce00078e00ff */
.L_x_87:
[----:B------:R-:W-:Y:S01]  /*19c0*/  ISETP.GE.U32.AND P0, PT, R3, R0, PT ;  /* 0x000000000300720c */ /* 0x000fe20003f06070 */
[----:B------:R-:W-:-:S12]  /*19d0*/  BSSY.RECONVERGENT B3, `(.L_x_82) ;  /* 0x0000044000037945 */ /* 0x000fd80003800200 */
[----:B------:R-:W-:Y:S05]  /*19e0*/  @P0 BRA `(.L_x_83) ;  /* 0x0000000400080947 */ /* 0x000fea0003800000 */
[----:B------:R-:W-:Y:S01]  /*19f0*/  IADD3 R16, P0, PT, R20, R12, RZ ;  /* 0x0000000c14107210 */ /* 0x000fe20007f1e0ff */
[--C-:B------:R-:W-:Y:S02]  /*1a00*/  IMAD.IADD R21, R1, 0x1, R3.reuse ;  /* 0x0000000101157824 */ /* 0x100fe400078e0203 */
[----:B------:R-:W-:Y:S02]  /*1a10*/  IMAD.MOV.U32 R23, RZ, RZ, RZ ;  /* 0x000000ffff177224 */ /* 0x000fe400078e00ff */
[----:B------:R-:W-:Y:S02]  /*1a20*/  IMAD.MOV.U32 R24, RZ, RZ, R20 ;  /* 0x000000ffff187224 */ /* 0x000fe400078e0014 */
[----:B------:R-:W-:Y:S02]  /*1a30*/  IMAD.MOV.U32 R25, RZ, RZ, R3 ;  /* 0x000000ffff197224 */ /* 0x000fe400078e0003 */
[----:B------:R-:W-:Y:S02]  /*1a40*/  IMAD.MOV.U32 R27, RZ, RZ, RZ ;  /* 0x000000ffff1b7224 */ /* 0x000fe400078e00ff */
[----:B------:R-:W-:-:S07]  /*1a50*/  IMAD.X R17, RZ, RZ, R13, P0 ;  /* 0x000000ffff117224 */ /* 0x000fce00000e060d */
.L_x_86:
[----:B------:R-:W2:Y:S02]  /*1a60*/  LDG.E.U8 R33, desc[UR6][R16.64] ;  /* 0x0000000610217981 */ /* 0x000ea4000c1e1100 */
[----:B--2---:R-:W-:-:S13]  /*1a70*/  ISETP.NE.AND P0, PT, R33, RZ, PT ;  /* 0x000000ff2100720c */ /* 0x004fda0003f05270 */
[----:B------:R-:W-:Y:S05]  /*1a80*/  @!P0 BRA `(.L_x_83) ;  /* 0x0000000000e08947 */ /* 0x000fea0003800000 */
[----:B------:R-:W2:Y:S01]  /*1a90*/  LDL.U8 R34, [R21] ;  /* 0x0000000015227983 */ /* 0x000ea20000100000 */
[----:B------:R-:W-:Y:S01]  /*1aa0*/  BSSY.RECONVERGENT B4, `(.L_x_84) ;  /* 0x0000026000047945 */ /* 0x000fe20003800200 */
[----:B------:R-:W-:Y:S02]  /*1ab0*/  IMAD.MOV.U32 R31, RZ, RZ, R23 ;  /* 0x000000ffff1f7224 */ /* 0x000fe400078e0017 */
[----:B------:R-:W-:Y:S02]  /*1ac0*/  VIADD R23, R23, 0x1 ;  /* 0x0000000117177836 */ /* 0x000fe40000000000 */
[----:B------:R-:W-:Y:S01]  /*1ad0*/  IMAD.MOV.U32 R32, RZ, RZ, 0x40a00000 ;  /* 0x40a00000ff207424 */ /* 0x000fe200078e00ff */
[----:B--2---:R-:W-:-:S13]  /*1ae0*/  ISETP.NE.AND P0, PT, R34, R33, PT ;  /* 0x000000212200720c */ /* 0x004fda0003f05270 */
[----:B------:R-:W-:Y:S05]  /*1af0*/  @!P0 BRA `(.L_x_85) ;  /* 0x0000000000808947 */ /* 0x000fea0003800000 */
[----:B------:R-:W-:Y:S01]  /*1b00*/  ISETP.NE.AND P0, PT, R33, 0x49, PT ;  /* 0x000000492100780c */ /* 0x000fe20003f05270 */
[----:B------:R-:W-:Y:S01]  /*1b10*/  IMAD.MOV.U32 R35, RZ, RZ, 0x40000000 ;  /* 0x40000000ff237424 */ /* 0x000fe200078e00ff */
[----:B------:R-:W-:Y:S01]  /*1b20*/  ISETP.EQ.AND P1, PT, R34, 0x4c, PT ;  /* 0x0000004c2200780c */ /* 0x000fe20003f22270 */
[----:B------:R-:W-:-:S12]  /*1b30*/  IMAD.MOV.U32 R32, RZ, RZ, 0x40000000 ;  /* 0x40000000ff207424 */ /* 0x000fd800078e00ff */
[----:B------:R-:W-:Y:S05]  /*1b40*/  @!P0 BRA P1, `(.L_x_85) ;  /* 0x00000000006c8947 */ /* 0x000fea0000800000 */
[----:B------:R-:W-:Y:S01]  /*1b50*/  ISETP.NE.AND P0, PT, R33, 0x4c, PT ;  /* 0x0000004c2100780c */ /* 0x000fe20003f05270 */
[----:B------:R-:W-:Y:S01]  /*1b60*/  IMAD.MOV.U32 R32, RZ, RZ, 0x40000000 ;  /* 0x40000000ff207424 */ /* 0x000fe200078e00ff */
[----:B------:R-:W-:-:S13]  /*1b70*/  ISETP.EQ.AND P1, PT, R34, 0x49, PT ;  /* 0x000000492200780c */ /* 0x000fda0003f22270 */
        /* <DEDUP_REMOVED lines=13> */
[----:B------:R-:W-:-:S04]  /*1c50*/  ISETP.NE.AND P0, PT, R33, 0x46, PT ;  /* 0x000000462100780c */ /* 0x000fc80003f05270 */
[----:B------:R-:W-:-:S04]  /*1c60*/  ISETP.EQ.AND P0, PT, R34, 0x59, !P0 ;  /* 0x000000592200780c */ /* 0x000fc80004702270 */
[----:B------:R-:W-:-:S09]  /*1c70*/  ISETP.NE.OR P4, PT, R34, 0x54, P0 ;  /* 0x000000542200780c */ /* 0x000fd20000785670 */
[----:B------:R-:W-:Y:S02]  /*1c80*/  @!P0 ISETP.NE.AND P2, PT, R33, 0x54, PT ;  /* 0x000000542100880c */ /* 0x000fe40003f45270 */
[----:B------:R-:W-:Y:S02]  /*1c90*/  @!P0 ISETP.NE.AND P1, PT, R34, 0x53, PT ;  /* 0x000000532200880c */ /* 0x000fe40003f25270 */
[----:B------:R-:W-:Y:S02]  /*1ca0*/  @!P0 FSEL R32, -R35, 1, P2 ;  /* 0x3f80000023208808 */ /* 0x000fe40001000100 */
[----:B------:R-:W-:Y:S02]  /*1cb0*/  @!P0 ISETP.NE.AND P3, PT, R33, 0x53, PT ;  /* 0x000000532100880c */ /* 0x000fe40003f65270 */
[----:B------:R-:W-:Y:S01]  /*1cc0*/  @!P0 FSEL R33, R32, -2, !P1 ;  /* 0xc000000020218808 */ /* 0x000fe20004800000 */
[----:B------:R-:W-:-:S03]  /*1cd0*/  IMAD.MOV.U32 R32, RZ, RZ, 0x40400000 ;  /* 0x40400000ff207424 */ /* 0x000fc600078e00ff */
[----:B------:R-:W-:-:S05]  /*1ce0*/  @!P4 FSEL R33, R33, 1, P3 ;  /* 0x3f8000002121c808 */ /* 0x000fca0001800000 */
[----:B------:R-:W-:-:S07]  /*1cf0*/  @!P0 IMAD.MOV.U32 R32, RZ, RZ, R33 ;  /* 0x000000ffff208224 */ /* 0x000fce00078e0021 */
.L_x_85:
[----:B------:R-:W-:Y:S05]  /*1d00*/  BSYNC.RECONVERGENT B4 ;  /* 0x0000000000047941 */ /* 0x000fea0003800200 */
.L_x_84:
[----:B------:R-:W0:Y:S01]  /*1d10*/  F2I.TRUNC.NTZ R32, R32 ;  /* 0x0000002000207305 */ /* 0x000e22000020f100 */
[----:B------:R-:W-:Y:S01]  /*1d20*/  VIADD R25, R25, 0x1 ;  /* 0x0000000119197836 */ /* 0x000fe20000000000 */
[----:B------:R-:W-:Y:S01]  /*1d30*/  ISETP.LT.U32.AND P3, PT, R24, 0x63, PT ;  /* 0x000000631800780c */ /* 0x000fe20003f61070 */
[----:B------:R-:W-:Y:S01]  /*1d40*/  VIADD R21, R21, 0x1 ;  /* 0x0000000115157836 */ /* 0x000fe20000000000 */
[----:B------:R-:W-:Y:S01]  /*1d50*/  IADD3 R16, P2, PT, R16, 0x1, RZ ;  /* 0x0000000110107810 */ /* 0x000fe20007f5e0ff */
[----:B------:R-:W-:Y:S01]  /*1d60*/  VIADD R24, R24, 0x1 ;  /* 0x0000000118187836 */ /* 0x000fe20000000000 */
[----:B------:R-:W-:-:S03]  /*1d70*/  ISETP.GE.U32.AND P1, PT, R25, R0, PT ;  /* 0x000000001900720c */ /* 0x000fc60003f26070 */
[----:B------:R-:W-:Y:S02]  /*1d80*/  IMAD.X R17, RZ, RZ, R17, P2 ;  /* 0x000000ffff117224 */ /* 0x000fe400010e0611 */
[----:B0-----:R-:W-:-:S05]  /*1d90*/  IMAD.IADD R27, R32, 0x1, R27 ;  /* 0x00000001201b7824 */ /* 0x001fca00078e021b */
[----:B------:R-:W-:-:S04]  /*1da0*/  ISETP.GT.AND P0, PT, R27, R22, PT ;  /* 0x000000161b00720c */ /* 0x000fc80003f04270 */
[----:B------:R-:W-:-:S04]  /*1db0*/  ISETP.GT.U32.AND P0, PT, R31, 0xd, P0 ;  /* 0x0000000d1f00780c */ /* 0x000fc80000704070 */
[----:B------:R-:W-:Y:S02]  /*1dc0*/  SEL R22, R27, R22, P0 ;  /* 0x000000161b167207 */ /* 0x000fe40000000000 */
[----:B------:R-:W-:Y:S02]  /*1dd0*/  SEL R2, R3, R2, P0 ;  /* 0x0000000203027207 */ /* 0x000fe40000000000 */
[----:B------:R-:W-:Y:S02]  /*1de0*/  SEL R15, R20, R15, P0 ;  /* 0x0000000f140f7207 */ /* 0x000fe40000000000 */
[----:B------:R-:W-:Y:S01]  /*1df0*/  SEL R14, R23, R14, P0 ;  /* 0x0000000e170e7207 */ /* 0x000fe20000000000 */
[----:B------:R-:W-:Y:S06]  /*1e00*/  @!P1 BRA P3, `(.L_x_86) ;  /* 0xfffffffc00149947 */ /* 0x000fec000183ffff */
.L_x_83:
[----:B------:R-:W-:Y:S05]  /*1e10*/  BSYNC.RECONVERGENT B3 ;  /* 0x0000000000037941 */ /* 0x000fea0003800200 */
.L_x_82:
[----:B------:R-:W-:-:S05]  /*1e20*/  VIADD R16, R0, 0xfffffff5 ;  /* 0xfffffff500107836 */ /* 0x000fca0000000000 */
[C---:B------:R-:W-:Y:S01]  /*1e30*/  ISETP.NE.AND P0, PT, R3.reuse, R16, PT ;  /* 0x000000100300720c */ /* 0x040fe20003f05270 */
[----:B------:R-:W-:-:S12]  /*1e40*/  VIADD R3, R3, 0x1 ;  /* 0x0000000103037836 */ /* 0x000fd80000000000 */
[----:B------:R-:W-:Y:S05]  /*1e50*/  @P0 BRA `(.L_x_87) ;  /* 0xfffffff800d80947 */ /* 0x000fea000383ffff */
[----:B------:R-:W-:Y:S05]  /*1e60*/  BSYNC.RECONVERGENT B2 ;  /* 0x0000000000027941 */ /* 0x000fea0003800200 */
.L_x_81:
[----:B------:R-:W-:-:S05]  /*1e70*/  VIADD R20, R20, 0x1 ;  /* 0x0000000114147836 */ /* 0x000fca0000000000 */
[----:B------:R-:W-:-:S13]  /*1e80*/  ISETP.NE.AND P0, PT, R20, 0x64, PT ;  /* 0x000000641400780c */ /* 0x000fda0003f05270 */
[----:B------:R-:W-:Y:S05]  /*1e90*/  @P0 BRA `(.L_x_88) ;  /* 0xfffffff800c00947 */ /* 0x000fea000383ffff */
[----:B------:R-:W-:Y:S05]  /*1ea0*/  BSYNC.RECONVERGENT B1 ;  /* 0x0000000000017941 */ /* 0x000fea0003800200 */
.L_x_80:
[----:B------:R-:W-:Y:S01]  /*1eb0*/  ISETP.GE.AND P0, PT, R14, 0xf, PT ;  /* 0x0000000f0e00780c */ /* 0x000fe20003f06270 */
[----:B------:R-:W-:Y:S03]  /*1ec0*/  BSSY.RECONVERGENT B1, `(.L_x_89) ;  /* 0x0000243000017945 */ /* 0x000fe60003800200 */
[----:B------:R-:W-:-:S13]  /*1ed0*/  ISETP.LT.OR P0, PT, R22, 0x1e, !P0 ;  /* 0x0000001e1600780c */ /* 0x000fda0004701670 */
[----:B------:R-:W-:Y:S05]  /*1ee0*/  @P0 BRA `(.L_x_90) ;  /* 0x0000002400000947 */ /* 0x000fea0003800000 */
[----:B------:R-:W0:Y:S01]  /*1ef0*/  LDCU UR4, c[0x0][0x3d8] ;  /* 0x00007b00ff0477ac */ /* 0x000e220008000800 */
[----:B------:R-:W1:Y:S01]  /*1f00*/  LDC.64 R20, c[0x0][0x3c8] ;  /* 0x0000f200ff147b82 */ /* 0x000e620000000a00 */
[----:B------:R-:W-:Y:S01]  /*1f10*/  I2FP.F32.U32 R25, R22 ;  /* 0x0000001600197245 */ /* 0x000fe20000201000 */
[----:B------:R-:W-:Y:S01]  /*1f20*/  BSSY.RECONVERGENT B3, `(.L_x_91) ;  /* 0x00000d8000037945 */ /* 0x000fe20003800200 */
[----:B------:R-:W-:-:S03]  /*1f30*/  VIMNMX.U32 R23, PT, PT, R14, 0x63, PT ;  /* 0x000000630e177848 */ /* 0x000fc60003fe0000 */
[----:B------:R-:W-:Y:S01]  /*1f40*/  BSSY.RELIABLE B2, `(.L_x_92) ;  /* 0x00000b9000027945 */ /* 0x000fe20003800100 */
[C---:B------:R-:W-:Y:S02]  /*1f50*/  LOP3.LUT R24, R23.reuse, 0x7c, RZ, 0xc0, !PT ;  /* 0x0000007c17187812 */ /* 0x040fe400078ec0ff */
[----:B------:R-:W-:Y:S01]  /*1f60*/  LOP3.LUT R22, R23, 0x3, RZ, 0xc0, !PT ;  /* 0x0000000317167812 */ /* 0x000fe200078ec0ff */
[----:B0-----:R-:W-:-:S05]  /*1f70*/  IMAD R16, R4, UR4, RZ ;  /* 0x0000000404107c24 */ /* 0x001fca000f8e02ff */
[----:B------:R-:W-:-:S05]  /*1f80*/  IADD3 R3, P0, PT, R16, R9, RZ ;  /* 0x0000000910037210 */ /* 0x000fca0007f1e0ff */
[----:B------:R-:W-:Y:S01]  /*1f90*/  IMAD.X R16, RZ, RZ, RZ, P0 ;  /* 0x000000ffff107224 */ /* 0x000fe200000e06ff */
[----:B------:R-:W-:Y:S01]  /*1fa0*/  ISETP.GT.AND P0, PT, R24, RZ, PT ;  /* 0x000000ff1800720c */ /* 0x000fe20003f04270 */
[----:B-1----:R-:W-:Y:S01]  /*1fb0*/  IMAD.WIDE.U32 R20, R3, 0x154, R20 ;  /* 0x0000015403147825 */ /* 0x002fe200078e0014 */
[----:B------:R-:W-:-:S03]  /*1fc0*/  PRMT R3, R2, 0x5410, R15 ;  /* 0x0000541002037816 */ /* 0x000fc6000000000f */
[----:B------:R-:W-:Y:S02]  /*1fd0*/  IMAD R17, R16, 0x154, RZ ;  /* 0x0000015410117824 */ /* 0x000fe400078e02ff */
[----:B------:R-:W-:Y:S02]  /*1fe0*/  IMAD.MOV.U32 R16, RZ, RZ, R20 ;  /* 0x000000ffff107224 */ /* 0x000fe400078e0014 */
[----:B------:R-:W-:-:S05]  /*1ff0*/  IMAD.IADD R17, R21, 0x1, R17 ;  /* 0x0000000115117824 */ /* 0x000fca00078e0211 */
[----:B------:R-:W-:Y:S04]  /*2000*/  STG.E desc[UR6][R16.64+0x1c], R25 ;  /* 0x00001c1910007986 */ /* 0x000fe8000c101906 */
[----:B------:R-:W-:Y:S04]  /*2010*/  STG.E desc[UR6][R16.64+0x84], R25 ;  /* 0x0000841910007986 */ /* 0x000fe8000c101906 */
[----:B------:R-:W-:Y:S04]  /*2020*/  STG.E desc[UR6][R16.64], R4 ;  /* 0x0000000410007986 */ /* 0x000fe8000c101906 */
[----:B------:R-:W-:Y:S04]  /*2030*/  STG.E.U8 desc[UR6][R16.64+0x4], R7 ;  /* 0x0000040710007986 */ /* 0x000fe8000c101106 */
[----:B------:R-:W-:Y:S04]  /*2040*/  STG.E desc[UR6][R16.64+0x8], R10 ;  /* 0x0000080a10007986 */ /* 0x000fe8000c101906 */
[----:B-----5:R-:W-:Y:S04]  /*2050*/  STG.E desc[UR6][R16.64+0xc], R11 ;  /* 0x00000c0b10007986 */ /* 0x020fe8000c101906 */
[----:B------:R-:W-:Y:S04]  /*2060*/  STG.E desc[UR6][R16.64+0x10], RZ ;  /* 0x000010ff10007986 */ /* 0x000fe8000c101906 */
[----:B------:R-:W-:Y:S04]  /*2070*/  STG.E.U16 desc[UR6][R16.64+0x18], R14 ;  /* 0x0000180e10007986 */ /* 0x000fe8000c101506 */
[----:B------:R-:W-:Y:S04]  /*2080*/  STG.E.U16 desc[UR6][R16.64+0x24], RZ ;  /* 0x000024ff10007986 */ /* 0x000fe8000c101506 */
[----:B------:R-:W-:Y:S04]  /*2090*/  STG.E.U16 desc[UR6][R16.64+0x88], RZ ;  /* 0x000088ff10007986 */ /* 0x000fe8000c101506 */
[----:B------:R0:W-:Y:S02]  /*20a0*/  STG.E desc[UR6][R16.64+0x14], R3 ;  /* 0x0000140310007986 */ /* 0x0001e4000c101906 */
[----:B0-----:R-:W-:Y:S01]  /*20b0*/  IMAD.MOV.U32 R3, RZ, RZ, RZ ;  /* 0x000000ffff037224 */ /* 0x001fe200078e00ff */
[----:B------:R-:W-:Y:S06]  /*20c0*/  @!P0 BRA `(.L_x_93) ;  /* 0x0000000800808947 */ /* 0x000fec0003800000 */
[----:B------:R-:W-:Y:S01]  /*20d0*/  IMAD.IADD R25, R24, 0x1, -R3 ;  /* 0x0000000118197824 */ /* 0x000fe200078e0a03 */
[----:B------:R-:W-:Y:S01]  /*20e0*/  BSSY.RECONVERGENT B4, `(.L_x_94) ;  /* 0x0000067000047945 */ /* 0x000fe20003800200 */
[----:B------:R-:W-:-:S03]  /*20f0*/  PLOP3.LUT P0, PT, PT, PT, PT, 0x80, 0x8 ;  /* 0x000000000008781c */ /* 0x000fc60003f0f070 */
[----:B------:R-:W-:-:S13]  /*2100*/  ISETP.GT.AND P1, PT, R25, 0xc, PT ;  /* 0x0000000c1900780c */ /* 0x000fda0003f24270 */
[----:B------:R-:W-:Y:S05]  /*2110*/  @!P1 BRA `(.L_x_95) ;  /* 0x00000004008c9947 */ /* 0x000fea0003800000 */
[----:B------:R-:W-:Y:S01]  /*2120*/  BSSY.RECONVERGENT B5, `(.L_x_96) ;  /* 0x0000061000057945 */ /* 0x000fe20003800200 */
[----:B------:R-:W-:Y:S01]  /*2130*/  PLOP3.LUT P0, PT, PT, PT, PT, 0x8, 0x80 ;  /* 0x000000000080781c */ /* 0x000fe20003f0e170 */
[----:B------:R-:W-:-:S12]  /*2140*/  VIADD R34, R24, 0xfffffff4 ;  /* 0xfffffff418227836 */ /* 0x000fd80000000000 */
.L_x_97:
[----:B------:R-:W-:-:S05]  /*2150*/  IADD3 R36, PT, PT, R1, R2, R3 ;  /* 0x0000000201247210 */ /* 0x000fca0007ffe003 */
[----:B---3--:R-:W2:Y:S01]  /*2160*/  LDL.U8 R19, [R36] ;  /* 0x0000000024137983 */ /* 0x008ea20000100000 */
[----:B------:R-:W-:Y:S01]  /*2170*/  IMAD.IADD R18, R15, 0x1, R3 ;  /* 0x000000010f127824 */ /* 0x000fe200078e0203 */
[----:B------:R-:W-:Y:S02]  /*2180*/  IADD3 R32, P1, PT, R3, R20, RZ ;  /* 0x0000001403207210 */ /* 0x000fe40007f3e0ff */
[----:B------:R-:W3:Y:S02]  /*2190*/  LDL.U8 R29, [R36+0x1] ;  /* 0x00000100241d7983 */ /* 0x000ee40000100000 */
[C---:B------:R-:W-:Y:S01]  /*21a0*/  IADD3 R26, P2, PT, R18.reuse, R12, RZ ;  /* 0x0000000c121a7210 */ /* 0x040fe20007f5e0ff */
[----:B------:R-:W-:Y:S01]  /*21b0*/  IMAD.X R33, RZ, RZ, R17, P1 ;  /* 0x000000ffff217224 */ /* 0x000fe200008e0611 */
[----:B------:R-:W4:Y:S02]  /*21c0*/  LDL.U8 R35, [R36+0x2] ;  /* 0x0000020024237983 */ /* 0x000f240000100000 */
[----:B------:R-:W-:-:S02]  /*21d0*/  LEA.HI.X.SX32 R27, R18, R13, 0x1, P2 ;  /* 0x0000000d121b7211 */ /* 0x000fc400010f0eff */
[----:B------:R-:W5:Y:S04]  /*21e0*/  LDL.U8 R36, [R36+0x3] ;  /* 0x0000030024247983 */ /* 0x000f680000100000 */
[----:B--2---:R-:W-:Y:S04]  /*21f0*/  STG.E.U8 desc[UR6][R32.64+0x8a], R19 ;  /* 0x00008a1320007986 */ /* 0x004fe8000c101106 */
[----:B------:R-:W2:Y:S04]  /*2200*/  LDG.E.U8 R25, desc[UR6][R26.64] ;  /* 0x000000061a197981 */ /* 0x000ea8000c1e1100 */
[----:B---3--:R-:W-:Y:S04]  /*2210*/  STG.E.U8 desc[UR6][R32.64+0x8b], R29 ;  /* 0x00008b1d20007986 */ /* 0x008fe8000c101106 */
[----:B--2---:R0:W-:Y:S04]  /*2220*/  STG.E.U8 desc[UR6][R32.64+0xee], R25 ;  /* 0x0000ee1920007986 */ /* 0x0041e8000c101106 */
[----:B------:R-:W2:Y:S04]  /*2230*/  LDG.E.U8 R31, desc[UR6][R26.64+0x1] ;  /* 0x000001061a1f7981 */ /* 0x000ea8000c1e1100 */
[----:B----4-:R1:W-:Y:S01]  /*2240*/  STG.E.U8 desc[UR6][R32.64+0x8c], R35 ;  /* 0x00008c2320007986 */ /* 0x0103e2000c101106 */
[----:B------:R-:W-:-:S03]  /*2250*/  VIADD R28, R3, 0x4 ;  /* 0x00000004031c7836 */ /* 0x000fc60000000000 */
[----:B--2---:R2:W-:Y:S04]  /*2260*/  STG.E.U8 desc[UR6][R32.64+0xef], R31 ;  /* 0x0000ef1f20007986 */ /* 0x0045e8000c101106 */
[----:B------:R-:W3:Y:S01]  /*2270*/  LDG.E.U8 R37, desc[UR6][R26.64+0x2] ;  /* 0x000002061a257981 */ /* 0x000ee2000c1e1100 */
[----:B0-----:R-:W-:-:S03]  /*2280*/  IADD3 R25, PT, PT, R1, R2, R28 ;  /* 0x0000000201197210 */ /* 0x001fc60007ffe01c */
[----:B-----5:R-:W-:Y:S04]  /*2290*/  STG.E.U8 desc[UR6][R32.64+0x8d], R36 ;  /* 0x00008d2420007986 */ /* 0x020fe8000c101106 */
[----:B-1----:R-:W4:Y:S01]  /*22a0*/  LDL.U8 R35, [R25] ;  /* 0x0000000019237983 */ /* 0x002f220000100000 */
[----:B------:R-:W-:-:S03]  /*22b0*/  IMAD.IADD R19, R15, 0x1, R28 ;  /* 0x000000010f137824 */ /* 0x000fc600078e021c */
[----:B---3--:R0:W-:Y:S04]  /*22c0*/  STG.E.U8 desc[UR6][R32.64+0xf0], R37 ;  /* 0x0000f02520007986 */ /* 0x0081e8000c101106 */
[----:B--2---:R-:W2:Y:S01]  /*22d0*/  LDG.E.U8 R31, desc[UR6][R26.64+0x3] ;  /* 0x000003061a1f7981 */ /* 0x004ea2000c1e1100 */
[----:B------:R-:W-:Y:S02]  /*22e0*/  IADD3 R28, P1, PT, R28, R20, RZ ;  /* 0x000000141c1c7210 */ /* 0x000fe40007f3e0ff */
[----:B------:R-:W-:-:S03]  /*22f0*/  IADD3 R18, P2, PT, R19, R12, RZ ;  /* 0x0000000c13127210 */ /* 0x000fc60007f5e0ff */
[----:B------:R-:W-:Y:S01]  /*2300*/  IMAD.X R29, RZ, RZ, R17, P1 ;  /* 0x000000ffff1d7224 */ /* 0x000fe200008e0611 */
[----:B------:R-:W-:Y:S01]  /*2310*/  LEA.HI.X.SX32 R19, R19, R13, 0x1, P2 ;  /* 0x0000000d13137211 */ /* 0x000fe200010f0eff */
[----:B0-----:R-:W3:Y:S04]  /*2320*/  LDL.U8 R37, [R25+0x1] ;  /* 0x0000010019257983 */ /* 0x001ee80000100000 */
[----:B--2---:R0:W-:Y:S04]  /*2330*/  STG.E.U8 desc[UR6][R32.64+0xf1], R31 ;  /* 0x0000f11f20007986 */ /* 0x0041e8000c101106 */
[----:B----4-:R-:W-:Y:S04]  /*2340*/  STG.E.U8 desc[UR6][R28.64+0x8a], R35 ;  /* 0x00008a231c007986 */ /* 0x010fe8000c101106 */
[----:B------:R-:W2:Y:S04]  /*2350*/  LDG.E.U8 R27, desc[UR6][R18.64] ;  /* 0x00000006121b7981 */ /* 0x000ea8000c1e1100 */
[----:B---3--:R-:W-:Y:S04]  /*2360*/  STG.E.U8 desc[UR6][R28.64+0x8b], R37 ;  /* 0x00008b251c007986 */ /* 0x008fe8000c101106 */
[----:B0-----:R-:W3:Y:S04]  /*2370*/  LDL.U8 R33, [R25+0x2] ;  /* 0x0000020019217983 */ /* 0x001ee80000100000 */
[----:B------:R-:W4:Y:S04]  /*2380*/  LDL.U8 R31, [R25+0x3] ;  /* 0x00000300191f7983 */ /* 0x000f280000100000 */
[----:B--2---:R-:W-:Y:S04]  /*2390*/  STG.E.U8 desc[UR6][R28.64+0xee], R27 ;  /* 0x0000ee1b1c007986 */ /* 0x004fe8000c101106 */
[----:B------:R-:W2:Y:S04]  /*23a0*/  LDG.E.U8 R26, desc[UR6][R18.64+0x1] ;  /* 0x00000106121a7981 */ /* 0x000ea8000c1e1100 */
[----:B---3--:R-:W-:Y:S01]  /*23b0*/  STG.E.U8 desc[UR6][R28.64+0x8c], R33 ;  /* 0x00008c211c007986 */ /* 0x008fe2000c101106 */
[----:B------:R-:W-:-:S03]  /*23c0*/  VIADD R32, R3, 0x8 ;  /* 0x0000000803207836 */ /* 0x000fc60000000000 */
[----:B--2---:R-:W-:Y:S04]  /*23d0*/  STG.E.U8 desc[UR6][R28.64+0xef], R26 ;  /* 0x0000ef1a1c007986 */ /* 0x004fe8000c101106 */
[----:B------:R-:W2:Y:S04]  /*23e0*/  LDG.E.U8 R36, desc[UR6][R18.64+0x2] ;  /* 0x0000020612247981 */ /* 0x000ea8000c1e1100 */
[----:B----4-:R0:W-:Y:S02]  /*23f0*/  STG.E.U8 desc[UR6][R28.64+0x8d], R31 ;  /* 0x00008d1f1c007986 */ /* 0x0101e4000c101106 */
[----:B0-----:R-:W-:-:S05]  /*2400*/  IADD3 R31, PT, PT, R1, R2, R32 ;  /* 0x00000002011f7210 */ /* 0x001fca0007ffe020 */
[----:B------:R-:W3:Y:S01]  /*2410*/  LDL.U8 R37, [R31] ;  /* 0x000000001f257983 */ /* 0x000ee20000100000 */
[----:B------:R-:W-:-:S03]  /*2420*/  IMAD.IADD R27, R15, 0x1, R32 ;  /* 0x000000010f1b7824 */ /* 0x000fc600078e0220 */
[----:B--2---:R-:W-:Y:S04]  /*2430*/  STG.E.U8 desc[UR6][R28.64+0xf0], R36 ;  /* 0x0000f0241c007986 */ /* 0x004fe8000c101106 */
[----:B------:R-:W2:Y:S01]  /*2440*/  LDG.E.U8 R35, desc[UR6][R18.64+0x3] ;  /* 0x0000030612237981 */ /* 0x000ea2000c1e1100 */
[----:B------:R-:W-:Y:S02]  /*2450*/  IADD3 R32, P1, PT, R32, R20, RZ ;  /* 0x0000001420207210 */ /* 0x000fe40007f3e0ff */
[C---:B------:R-:W-:Y:S01]  /*2460*/  IADD3 R26, P2, PT, R27.reuse, R12, RZ ;  /* 0x0000000c1b1a7210 */ /* 0x040fe20007f5e0ff */
[----:B------:R-:W4:Y:S02]  /*2470*/  LDL.U8 R25, [R31+0x1] ;  /* 0x000001001f197983 */ /* 0x000f240000100000 */
[----:B------:R-:W-:Y:S01]  /*2480*/  IMAD.X R33, RZ, RZ, R17, P1 ;  /* 0x000000ffff217224 */ /* 0x000fe200008e0611 */
[----:B------:R-:W-:Y:S01]  /*2490*/  LEA.HI.X.SX32 R27, R27, R13, 0x1, P2 ;  /* 0x0000000d1b1b7211 */ /* 0x000fe200010f0eff */
[----:B--2---:R0:W-:Y:S04]  /*24a0*/  STG.E.U8 desc[UR6][R28.64+0xf1], R35 ;  /* 0x0000f1231c007986 */ /* 0x0041e8000c101106 */
[----:B---3--:R1:W-:Y:S04]  /*24b0*/  STG.E.U8 desc[UR6][R32.64+0x8a], R37 ;  /* 0x00008a2520007986 */ /* 0x0083e8000c101106 */
[----:B------:R-:W2:Y:S04]  /*24c0*/  LDG.E.U8 R19, desc[UR6][R26.64] ;  /* 0x000000061a137981 */ /* 0x000ea8000c1e1100 */
[----:B----4-:R3:W-:Y:S04]  /*24d0*/  STG.E.U8 desc[UR6][R32.64+0x8b], R25 ;  /* 0x00008b1920007986 */ /* 0x0107e8000c101106 */
[----:B0-----:R-:W4:Y:S04]  /*24e0*/  LDL.U8 R29, [R31+0x2] ;  /* 0x000002001f1d7983 */ /* 0x001f280000100000 */
[----:B-1----:R-:W5:Y:S04]  /*24f0*/  LDL.U8 R37, [R31+0x3] ;  /* 0x000003001f257983 */ /* 0x002f680000100000 */
[----:B--2---:R-:W-:Y:S04]  /*2500*/  STG.E.U8 desc[UR6][R32.64+0xee], R19 ;  /* 0x0000ee1320007986 */ /* 0x004fe8000c101106 */
[----:B------:R-:W2:Y:S04]  /*2510*/  LDG.E.U8 R36, desc[UR6][R26.64+0x1] ;  /* 0x000001061a247981 */ /* 0x000ea8000c1e1100 */
[----:B----4-:R-:W-:Y:S01]  /*2520*/  STG.E.U8 desc[UR6][R32.64+0x8c], R29 ;  /* 0x00008c1d20007986 */ /* 0x010fe2000c101106 */
[----:B------:R-:W-:-:S03]  /*2530*/  VIADD R18, R3, 0xc ;  /* 0x0000000c03127836 */ /* 0x000fc60000000000 */
[----:B--2---:R0:W-:Y:S04]  /*2540*/  STG.E.U8 desc[UR6][R32.64+0xef], R36 ;  /* 0x0000ef2420007986 */ /* 0x0041e8000c101106 */
[----:B------:R-:W2:Y:S01]  /*2550*/  LDG.E.U8 R35, desc[UR6][R26.64+0x2] ;  /* 0x000002061a237981 */ /* 0x000ea2000c1e1100 */
[----:B---3--:R-:W-:-:S03]  /*2560*/  IADD3 R25, PT, PT, R1, R2, R18 ;  /* 0x0000000201197210 */ /* 0x008fc60007ffe012 */
[----:B-----5:R1:W-:Y:S01]  /*2570*/  STG.E.U8 desc[UR6][R32.64+0x8d], R37 ;  /* 0x00008d2520007986 */ /* 0x0203e2000c101106 */
[----:B0-----:R-:W-:-:S03]  /*2580*/  IMAD.IADD R36, R15, 0x1, R18 ;  /* 0x000000010f247824 */ /* 0x001fc600078e0212 */
[----:B------:R-:W3:Y:S04]  /*2590*/  LDL.U8 R31, [R25+0x1] ;  /* 0x00000100191f7983 */ /* 0x000ee80000100000 */
[----:B-1----:R-:W4:Y:S04]  /*25a0*/  LDL.U8 R37, [R25] ;  /* 0x0000000019257983 */ /* 0x002f280000100000 */
[----:B--2---:R0:W-:Y:S04]  /*25b0*/  STG.E.U8 desc[UR6][R32.64+0xf0], R35 ;  /* 0x0000f02320007986 */ /* 0x0041e8000c101106 */
[----:B0-----:R-:W2:Y:S01]  /*25c0*/  LDG.E.U8 R35, desc[UR6][R26.64+0x3] ;  /* 0x000003061a237981 */ /* 0x001ea2000c1e1100 */
[----:B------:R-:W-:-:S02]  /*25d0*/  IADD3 R18, P1, PT, R18, R20, RZ ;  /* 0x0000001412127210 */ /* 0x000fc40007f3e0ff */
[----:B------:R-:W-:-:S03]  /*25e0*/  IADD3 R28, P2, PT, R36, R12, RZ ;  /* 0x0000000c241c7210 */ /* 0x000fc60007f5e0ff */
[----:B------:R-:W-:Y:S01]  /*25f0*/  IMAD.X R19, RZ, RZ, R17, P1 ;  /* 0x000000ffff137224 */ /* 0x000fe200008e0611 */
[----:B------:R-:W-:Y:S01]  /*2600*/  LEA.HI.X.SX32 R29, R36, R13, 0x1, P2 ;  /* 0x0000000d241d7211 */ /* 0x000fe200010f0eff */
[----:B--2---:R0:W-:Y:S04]  /*2610*/  STG.E.U8 desc[UR6][R32.64+0xf1], R35 ;  /* 0x0000f12320007986 */ /* 0x0041e8000c101106 */
[----:B----4-:R1:W-:Y:S04]  /*2620*/  STG.E.U8 desc[UR6][R18.64+0x8a], R37 ;  /* 0x00008a2512007986 */ /* 0x0103e8000c101106 */
[----:B------:R-:W2:Y:S04]  /*2630*/  LDG.E.U8 R27, desc[UR6][R28.64] ;  /* 0x000000061c1b7981 */ /* 0x000ea8000c1e1100 */
[----:B---3--:R3:W-:Y:S04]  /*2640*/  STG.E.U8 desc[UR6][R18.64+0x8b], R31 ;  /* 0x00008b1f12007986 */ /* 0x0087e8000c101106 */
[----:B0-----:R-:W4:Y:S04]  /*2650*/  LDL.U8 R35, [R25+0x2] ;  /* 0x0000020019237983 */ /* 0x001f280000100000 */
[----:B------:R-:W5:Y:S04]  /*2660*/  LDL.U8 R32, [R25+0x3] ;  /* 0x0000030019207983 */ /* 0x000f680000100000 */
[----:B--2---:R3:W-:Y:S04]  /*2670*/  STG.E.U8 desc[UR6][R18.64+0xee], R27 ;  /* 0x0000ee1b12007986 */ /* 0x0047e8000c101106 */
[----:B------:R-:W2:Y:S04]  /*2680*/  LDG.E.U8 R33, desc[UR6][R28.64+0x1] ;  /* 0x000001061c217981 */ /* 0x000ea8000c1e1100 */
[----:B----4-:R3:W-:Y:S04]  /*2690*/  STG.E.U8 desc[UR6][R18.64+0x8c], R35 ;  /* 0x00008c2312007986 */ /* 0x0107e8000c101106 */
[----:B--2---:R3:W-:Y:S04]  /*26a0*/  STG.E.U8 desc[UR6][R18.64+0xef], R33 ;  /* 0x0000ef2112007986 */ /* 0x0047e8000c101106 */
[----:B------:R-:W2:Y:S04]  /*26b0*/  LDG.E.U8 R26, desc[UR6][R28.64+0x2] ;  /* 0x000002061c1a7981 */ /* 0x000ea8000c1e1100 */
[----:B-----5:R3:W-:Y:S04]  /*26c0*/  STG.E.U8 desc[UR6][R18.64+0x8d], R32 ;  /* 0x00008d2012007986 */ /* 0x0207e8000c101106 */
[----:B--2---:R3:W-:Y:S04]  /*26d0*/  STG.E.U8 desc[UR6][R18.64+0xf0], R26 ;  /* 0x0000f01a12007986 */ /* 0x0047e8000c101106 */
[----:B-1----:R-:W2:Y:S01]  /*26e0*/  LDG.E.U8 R37, desc[UR6][R28.64+0x3] ;  /* 0x000003061c257981 */ /* 0x002ea2000c1e1100 */
[----:B------:R-:W-:-:S05]  /*26f0*/  VIADD R3, R3, 0x10 ;  /* 0x0000001003037836 */ /* 0x000fca0000000000 */
[----:B------:R-:W-:Y:S01]  /*2700*/  ISETP.GE.AND P1, PT, R3, R34, PT ;  /* 0x000000220300720c */ /* 0x000fe20003f26270 */
[----:B--2---:R3:W-:-:S12]  /*2710*/  STG.E.U8 desc[UR6][R18.64+0xf1], R37 ;  /* 0x0000f12512007986 */ /* 0x0047d8000c101106 */
[----:B------:R-:W-:Y:S05]  /*2720*/  @!P1 BRA `(.L_x_97) ;  /* 0xfffffff800889947 */ /* 0x000fea000383ffff */
[----:B------:R-:W-:Y:S05]  /*2730*/  BSYNC.RECONVERGENT B5 ;  /* 0x0000000000057941 */ /* 0x000fea0003800200 */
.L_x_96:
[----:B---3--:R-:W-:-:S07]  /*2740*/  IMAD.MOV.U32 R26, RZ, RZ, R25 ;  /* 0x000000ffff1a7224 */ /* 0x008fce00078e0019 */
.L_x_95:
[----:B------:R-:W-:Y:S05]  /*2750*/  BSYNC.RECONVERGENT B4 ;  /* 0x0000000000047941 */ /* 0x000fea0003800200 */
.L_x_94:
[----:B------:R-:W-:Y:S01]  /*2760*/  IMAD.IADD R25, R24, 0x1, -R3 ;  /* 0x0000000118197824 */ /* 0x000fe200078e0a03 */
[----:B------:R-:W-:Y:S04]  /*2770*/  BSSY.RECONVERGENT B4, `(.L_x_98) ;  /* 0x0000032000047945 */ /* 0x000fe80003800200 */
[----:B------:R-:W-:-:S13]  /*2780*/  ISETP.GT.AND P1, PT, R25, 0x4, PT ;  /* 0x000000041900780c */ /* 0x000fda0003f24270 */
[----:B------:R-:W-:Y:S05]  /*2790*/  @!P1 BRA `(.L_x_99) ;  /* 0x0000000000bc9947 */ /* 0x000fea0003800000 */
[----:B------:R-:W-:-:S05]  /*27a0*/  IADD3 R28, PT, PT, R1, R2, R3 ;  /* 0x00000002011c7210 */ /* 0x000fca0007ffe003 */
[----:B------:R-:W2:Y:S01]  /*27b0*/  LDL.U8 R19, [R28] ;  /* 0x000000001c137983 */ /* 0x000ea20000100000 */
        /* <DEDUP_REMOVED lines=10> */
[----:B---3--:R0:W-:Y:S04]  /*2860*/  STG.E.U8 desc[UR6][R32.64+0x8b], R27 ;  /* 0x00008b1b20007986 */ /* 0x0081e8000c101106 */
[----:B--2---:R-:W-:Y:S04]  /*2870*/  STG.E.U8 desc[UR6][R32.64+0xee], R25 ;  /* 0x0000ee1920007986 */ /* 0x004fe8000c101106 */
[----:B------:R-:W2:Y:S04]  /*2880*/  LDG.E.U8 R29, desc[UR6][R34.64+0x1] ;  /* 0x00000106221d7981 */ /* 0x000ea8000c1e1100 */
[----:B----4-:R-:W-:Y:S01]  /*2890*/  STG.E.U8 desc[UR6][R32.64+0x8c], R31 ;  /* 0x00008c1f20007986 */ /* 0x010fe2000c101106 */
[----:B------:R-:W-:-:S03]  /*28a0*/  VIADD R18, R3, 0x4 ;  /* 0x0000000403127836 */ /* 0x000fc60000000000 */
[----:B--2---:R1:W-:Y:S04]  /*28b0*/  STG.E.U8 desc[UR6][R32.64+0xef], R29 ;  /* 0x0000ef1d20007986 */ /* 0x0043e8000c101106 */
[----:B------:R-:W2:Y:S01]  /*28c0*/  LDG.E.U8 R37, desc[UR6][R34.64+0x2] ;  /* 0x0000020622257981 */ /* 0x000ea2000c1e1100 */
[----:B------:R-:W-:-:S03]  /*28d0*/  IADD3 R26, PT, PT, R1, R2, R18 ;  /* 0x00000002011a7210 */ /* 0x000fc60007ffe012 */
[----:B-----5:R-:W-:Y:S04]  /*28e0*/  STG.E.U8 desc[UR6][R32.64+0x8d], R36 ;  /* 0x00008d2420007986 */ /* 0x020fe8000c101106 */
[----:B0-----:R-:W3:Y:S01]  /*28f0*/  LDL.U8 R27, [R26] ;  /* 0x000000001a1b7983 */ /* 0x001ee20000100000 */
[----:B-1----:R-:W-:-:S03]  /*2900*/  IMAD.IADD R29, R15, 0x1, R18 ;  /* 0x000000010f1d7824 */ /* 0x002fc600078e0212 */
[----:B--2---:R-:W-:Y:S04]  /*2910*/  STG.E.U8 desc[UR6][R32.64+0xf0], R37 ;  /* 0x0000f02520007986 */ /* 0x004fe8000c101106 */
[----:B------:R-:W2:Y:S01]  /*2920*/  LDG.E.U8 R25, desc[UR6][R34.64+0x3] ;  /* 0x0000030622197981 */ /* 0x000ea2000c1e1100 */
[----:B------:R-:W-:Y:S02]  /*2930*/  IADD3 R18, P0, PT, R18, R20, RZ ;  /* 0x0000001412127210 */ /* 0x000fe40007f1e0ff */
[----:B------:R-:W-:-:S03]  /*2940*/  IADD3 R28, P1, PT, R29, R12, RZ ;  /* 0x0000000c1d1c7210 */ /* 0x000fc60007f3e0ff */
[----:B------:R-:W-:Y:S01]  /*2950*/  IMAD.X R19, RZ, RZ, R17, P0 ;  /* 0x000000ffff137224 */ /* 0x000fe200000e0611 */
[----:B------:R-:W-:Y:S01]  /*2960*/  LEA.HI.X.SX32 R29, R29, R13, 0x1, P1 ;  /* 0x0000000d1d1d7211 */ /* 0x000fe200008f0eff */
[----:B------:R-:W4:Y:S04]  /*2970*/  LDL.U8 R35, [R26+0x1] ;  /* 0x000001001a237983 */ /* 0x000f280000100000 */
[----:B--2---:R0:W-:Y:S04]  /*2980*/  STG.E.U8 desc[UR6][R32.64+0xf1], R25 ;  /* 0x0000f11920007986 */ /* 0x0041e8000c101106 */
[----:B---3--:R1:W-:Y:S04]  /*2990*/  STG.E.U8 desc[UR6][R18.64+0x8a], R27 ;  /* 0x00008a1b12007986 */ /* 0x0083e8000c101106 */
[----:B------:R-:W2:Y:S04]  /*29a0*/  LDG.E.U8 R31, desc[UR6][R28.64] ;  /* 0x000000061c1f7981 */ /* 0x000ea8000c1e1100 */
[----:B----4-:R3:W-:Y:S04]  /*29b0*/  STG.E.U8 desc[UR6][R18.64+0x8b], R35 ;  /* 0x00008b2312007986 */ /* 0x0107e8000c101106 */
[----:B0-----:R-:W4:Y:S04]  /*29c0*/  LDL.U8 R25, [R26+0x2] ;  /* 0x000002001a197983 */ /* 0x001f280000100000 */
[----:B-1----:R-:W5:Y:S04]  /*29d0*/  LDL.U8 R27, [R26+0x3] ;  /* 0x000003001a1b7983 */ /* 0x002f680000100000 */
[----:B--2---:R3:W-:Y:S04]  /*29e0*/  STG.E.U8 desc[UR6][R18.64+0xee], R31 ;  /* 0x0000ee1f12007986 */ /* 0x0047e8000c101106 */
[----:B------:R-:W2:Y:S04]  /*29f0*/  LDG.E.U8 R37, desc[UR6][R28.64+0x1] ;  /* 0x000001061c257981 */ /* 0x000ea8000c1e1100 */
[----:B----4-:R3:W-:Y:S04]  /*2a00*/  STG.E.U8 desc[UR6][R18.64+0x8c], R25 ;  /* 0x00008c1912007986 */ /* 0x0107e8000c101106 */
[----:B--2---:R3:W-:Y:S04]  /*2a10*/  STG.E.U8 desc[UR6][R18.64+0xef], R37 ;  /* 0x0000ef2512007986 */ /* 0x0047e8000c101106 */
[----:B------:R-:W2:Y:S04]  /*2a20*/  LDG.E.U8 R33, desc[UR6][R28.64+0x2] ;  /* 0x000002061c217981 */ /* 0x000ea8000c1e1100 */
[----:B-----5:R3:W-:Y:S04]  /*2a30*/  STG.E.U8 desc[UR6][R18.64+0x8d], R27 ;  /* 0x00008d1b12007986 */ /* 0x0207e8000c101106 */
[----:B--2---:R3:W-:Y:S04]  /*2a40*/  STG.E.U8 desc[UR6][R18.64+0xf0], R33 ;  /* 0x0000f02112007986 */ /* 0x0047e8000c101106 */
[----:B------:R-:W2:Y:S01]  /*2a50*/  LDG.E.U8 R32, desc[UR6][R28.64+0x3] ;  /* 0x000003061c207981 */ /* 0x000ea2000c1e1100 */
[----:B------:R-:W-:Y:S01]  /*2a60*/  PLOP3.LUT P0, PT, PT, PT, PT, 0x8, 0x80 ;  /* 0x000000000080781c */ /* 0x000fe20003f0e170 */
[----:B------:R-:W-:-:S02]  /*2a70*/  VIADD R3, R3, 0x8 ;  /* 0x0000000803037836 */ /* 0x000fc40000000000 */
[----:B--2---:R3:W-:Y:S10]  /*2a80*/  STG.E.U8 desc[UR6][R18.64+0xf1], R32 ;  /* 0x0000f12012007986 */ /* 0x0047f4000c101106 */
.L_x_99:
[----:B------:R-:W-:Y:S05]  /*2a90*/  BSYNC.RECONVERGENT B4 ;  /* 0x0000000000047941 */ /* 0x000fea0003800200 */
.L_x_98:
[----:B------:R-:W-:-:S13]  /*2aa0*/  ISETP.NE.OR P0, PT, R3, R24, P0 ;  /* 0x000000180300720c */ /* 0x000fda0000705670 */
[----:B------:R-:W-:Y:S05]  /*2ab0*/  @!P0 BREAK.RELIABLE B2 ;  /* 0x0000000000028942 */ /* 0x000fea0003800100 */
[----:B------:R-:W-:Y:S05]  /*2ac0*/  @!P0 BRA `(.L_x_100) ;  /* 0x0000000000748947 */ /* 0x000fea0003800000 */
.L_x_93:
[----:B------:R-:W-:Y:S05]  /*2ad0*/  BSYNC.RELIABLE B2 ;  /* 0x0000000000027941 */ /* 0x000fea0003800100 */
.L_x_92:
[----:B------:R-:W-:Y:S01]  /*2ae0*/  BSSY.RECONVERGENT B2, `(.L_x_101) ;  /* 0x000001a000027945 */ /* 0x000fe20003800200 */
.L_x_102:
[----:B---3--:R-:W-:-:S05]  /*2af0*/  IADD3 R32, PT, PT, R1, R2, R3 ;  /* 0x0000000201207210 */ /* 0x008fca0007ffe003 */
[----:B-1----:R-:W2:Y:S01]  /*2b00*/  LDL.U8 R25, [R32] ;  /* 0x0000000020197983 */ /* 0x002ea20000100000 */
        /* <DEDUP_REMOVED lines=8> */
[----:B--2---:R0:W-:Y:S04]  /*2b90*/  STG.E.U8 desc[UR6][R18.64+0x8a], R25 ;  /* 0x00008a1912007986 */ /* 0x0041e8000c101106 */
[----:B------:R-:W2:Y:S04]  /*2ba0*/  LDG.E.U8 R27, desc[UR6][R28.64] ;  /* 0x000000061c1b7981 */ /* 0x000ea8000c1e1100 */
[----:B---3--:R1:W-:Y:S04]  /*2bb0*/  STG.E.U8 desc[UR6][R18.64+0x8b], R31 ;  /* 0x00008b1f12007986 */ /* 0x0083e8000c101106 */
[----:B--2---:R1:W-:Y:S04]  /*2bc0*/  STG.E.U8 desc[UR6][R18.64+0xee], R27 ;  /* 0x0000ee1b12007986 */ /* 0x0043e8000c101106 */
[----:B------:R-:W2:Y:S04]  /*2bd0*/  LDG.E.U8 R33, desc[UR6][R28.64+0x1] ;  /* 0x000001061c217981 */ /* 0x000ea8000c1e1100 */
[----:B----4-:R1:W-:Y:S04]  /*2be0*/  STG.E.U8 desc[UR6][R18.64+0x8c], R35 ;  /* 0x00008c2312007986 */ /* 0x0103e8000c101106 */
[----:B--2---:R1:W-:Y:S04]  /*2bf0*/  STG.E.U8 desc[UR6][R18.64+0xef], R33 ;  /* 0x0000ef2112007986 */ /* 0x0043e8000c101106 */
[----:B------:R-:W2:Y:S04]  /*2c00*/  LDG.E.U8 R37, desc[UR6][R28.64+0x2] ;  /* 0x000002061c257981 */ /* 0x000ea8000c1e1100 */
[----:B-----5:R1:W-:Y:S04]  /*2c10*/  STG.E.U8 desc[UR6][R18.64+0x8d], R26 ;  /* 0x00008d1a12007986 */ /* 0x0203e8000c101106 */
[----:B--2---:R1:W-:Y:S04]  /*2c20*/  STG.E.U8 desc[UR6][R18.64+0xf0], R37 ;  /* 0x0000f02512007986 */ /* 0x0043e8000c101106 */
[----:B0-----:R-:W2:Y:S01]  /*2c30*/  LDG.E.U8 R25, desc[UR6][R28.64+0x3] ;  /* 0x000003061c197981 */ /* 0x001ea2000c1e1100 */
[----:B------:R-:W-:-:S05]  /*2c40*/  VIADD R3, R3, 0x4 ;  /* 0x0000000403037836 */ /* 0x000fca0000000000 */
[----:B------:R-:W-:Y:S01]  /*2c50*/  ISETP.NE.AND P0, PT, R3, R24, PT ;  /* 0x000000180300720c */ /* 0x000fe20003f05270 */
[----:B--2---:R1:W-:-:S12]  /*2c60*/  STG.E.U8 desc[UR6][R18.64+0xf1], R25 ;  /* 0x0000f11912007986 */ /* 0x0043d8000c101106 */
[----:B------:R-:W-:Y:S05]  /*2c70*/  @P0 BRA `(.L_x_102) ;  /* 0xfffffffc009c0947 */ /* 0x000fea000383ffff */
[----:B------:R-:W-:Y:S05]  /*2c80*/  BSYNC.RECONVERGENT B2 ;  /* 0x0000000000027941 */ /* 0x000fea0003800200 */
.L_x_101:
[----:B-1----:R-:W-:-:S07]  /*2c90*/  IMAD.MOV.U32 R26, RZ, RZ, R32 ;  /* 0x000000ffff1a7224 */ /* 0x002fce00078e0020 */
.L_x_100:
[----:B------:R-:W-:Y:S05]  /*2ca0*/  BSYNC.RECONVERGENT B3 ;  /* 0x0000000000037941 */ /* 0x000fea0003800200 */
.L_x_91:
[----:B------:R-:W-:Y:S01]  /*2cb0*/  ISETP.NE.AND P0, PT, R22, RZ, PT ;  /* 0x000000ff1600720c */ /* 0x000fe20003f05270 */
[----:B------:R-:W-:-:S12]  /*2cc0*/  BSSY.RECONVERGENT B2, `(.L_x_103) ;  /* 0x0000012000027945 */ /* 0x000fd80003800200 */
[----:B------:R-:W-:Y:S05]  /*2cd0*/  @!P0 BRA `(.L_x_104) ;  /* 0x0000000000408947 */ /* 0x000fea0003800000 */
[----:B------:R-:W2:Y:S04]  /*2ce0*/  LDL.U8 R3, [R26+0x4] ;  /* 0x000004001a037983 */ /* 0x000ea80000100000 */
[----:B--2---:R0:W-:Y:S04]  /*2cf0*/  STG.E.U8 desc[UR6][R18.64+0x8e], R3 ;  /* 0x00008e0312007986 */ /* 0x0041e8000c101106 */
[----:B---3--:R-:W2:Y:S01]  /*2d00*/  LDG.E.U8 R25, desc[UR6][R28.64+0x4] ;  /* 0x000004061c197981 */ /* 0x008ea2000c1e1100 */
[----:B------:R-:W-:-:S03]  /*2d10*/  ISETP.NE.AND P0, PT, R22, 0x1, PT ;  /* 0x000000011600780c */ /* 0x000fc60003f05270 */
[----:B--2---:R0:W-:Y:S10]  /*2d20*/  STG.E.U8 desc[UR6][R18.64+0xf2], R25 ;  /* 0x0000f21912007986 */ /* 0x0041f4000c101106 */
[----:B------:R-:W-:Y:S05]  /*2d30*/  @!P0 BRA `(.L_x_104) ;  /* 0x0000000000288947 */ /* 0x000fea0003800000 */
[----:B0-----:R-:W2:Y:S04]  /*2d40*/  LDL.U8 R3, [R26+0x5] ;  /* 0x000005001a037983 */ /* 0x001ea80000100000 */
[----:B--2---:R1:W-:Y:S04]  /*2d50*/  STG.E.U8 desc[UR6][R18.64+0x8f], R3 ;  /* 0x00008f0312007986 */ /* 0x0043e8000c101106 */
[----:B------:R-:W2:Y:S01]  /*2d60*/  LDG.E.U8 R25, desc[UR6][R28.64+0x5] ;  /* 0x000005061c197981 */ /* 0x000ea2000c1e1100 */
[----:B------:R-:W-:-:S03]  /*2d70*/  ISETP.NE.AND P0, PT, R22, 0x2, PT ;  /* 0x000000021600780c */ /* 0x000fc60003f05270 */
[----:B--2---:R1:W-:Y:S10]  /*2d80*/  STG.E.U8 desc[UR6][R18.64+0xf3], R25 ;  /* 0x0000f31912007986 */ /* 0x0043f4000c101106 */
[----:B------:R-:W-:Y:S05]  /*2d90*/  @!P0 BRA `(.L_x_104) ;  /* 0x0000000000108947 */ /* 0x000fea0003800000 */
[----:B-1----:R-:W2:Y:S04]  /*2da0*/  LDL.U8 R3, [R26+0x6] ;  /* 0x000006001a037983 */ /* 0x002ea80000100000 */
[----:B--2---:R2:W-:Y:S04]  /*2db0*/  STG.E.U8 desc[UR6][R18.64+0x90], R3 ;  /* 0x0000900312007986 */ /* 0x0045e8000c101106 */
[----:B------:R-:W3:Y:S04]  /*2dc0*/  LDG.E.U8 R25, desc[UR6][R28.64+0x6] ;  /* 0x000006061c197981 */ /* 0x000ee8000c1e1100 */
[----:B---3--:R2:W-:Y:S02]  /*2dd0*/  STG.E.U8 desc[UR6][R18.64+0xf4], R25 ;  /* 0x0000f41912007986 */ /* 0x0085e4000c101106 */
.L_x_104:
[----:B------:R-:W-:Y:S05]  /*2de0*/  BSYNC.RECONVERGENT B2 ;  /* 0x0000000000027941 */ /* 0x000fea0003800200 */
.L_x_103:
[----:B------:R-:W4:Y:S01]  /*2df0*/  LDCU.U16 UR4, c[0x3][0x74] ;  /* 0x00c00e80ff0477ac */ /* 0x000f220008000400 */
[----:B------:R-:W-:Y:S01]  /*2e00*/  IADD3 R20, P0, PT, R23, R20, RZ ;  /* 0x0000001417147210 */ /* 0x000fe20007f1e0ff */
[----:B------:R-:W-:Y:S01]  /*2e10*/  BSSY.RECONVERGENT B3, `(.L_x_105) ;  /* 0x0000093000037945 */ /* 0x000fe20003800200 */
[----:B------:R-:W-:-:S03]  /*2e20*/  VIADD R30, R30, 0x1 ;  /* 0x000000011e1e7836 */ /* 0x000fc60000000000 */
[----:B------:R-:W-:-:S05]  /*2e30*/  IMAD.X R21, RZ, RZ, R17, P0 ;  /* 0x000000ffff157224 */ /* 0x000fca00000e0611 */
[----:B------:R0:W-:Y:S04]  /*2e40*/  STG.E.U8 desc[UR6][R20.64+0x8a], RZ ;  /* 0x00008aff14007986 */ /* 0x0001e8000c101106 */
[----:B------:R0:W-:Y:S01]  /*2e50*/  STG.E.U8 desc[UR6][R20.64+0xee], RZ ;  /* 0x0000eeff14007986 */ /* 0x0001e2000c101106 */
[----:B----4-:R-:W-:-:S04]  /*2e60*/  UPRMT UR4, UR4, 0x9910, URZ ;  /* 0x0000991004047896 */ /* 0x010fc800080000ff */
[----:B------:R-:W-:-:S09]  /*2e70*/  UISETP.NE.AND UP0, UPT, UR4, URZ, UPT ;  /* 0x000000ff0400728c */ /* 0x000fd2000bf05270 */
[----:B0-----:R-:W-:Y:S05]  /*2e80*/  BRA.U !UP0, `(.L_x_106) ;  /* 0x0000000508ac7547 */ /* 0x001fea000b800000 */
[----:B------:R-:W-:Y:S01]  /*2e90*/  BSSY.RECONVERGENT B2, `(.L_x_107) ;  /* 0x0000069000027945 */ /* 0x000fe20003800200 */
[----:B-12---:R-:W-:Y:S01]  /*2ea0*/  IMAD.MOV.U32 R3, RZ, RZ, RZ ;  /* 0x000000ffff037224 */ /* 0x006fe200078e00ff */
[----:B---3--:R-:W-:Y:S02]  /*2eb0*/  PRMT R32, RZ, 0x7610, R32 ;  /* 0x00007610ff207816 */ /* 0x008fe40000000020 */
[----:B------:R-:W-:-:S07]  /*2ec0*/  PRMT R34, RZ, 0x7610, R34 ;  /* 0x00007610ff227816 */ /* 0x000fce0000000022 */
.L_x_121:
[----:B0-----:R-:W-:-:S04]  /*2ed0*/  LOP3.LUT R20, R34, 0xff, RZ, 0xc0, !PT ;  /* 0x000000ff22147812 */ /* 0x001fc800078ec0ff */
[----:B------:R-:W-:-:S13]  /*2ee0*/  ISETP.GT.U32.AND P0, PT, R20, 0x9, PT ;  /* 0x000000091400780c */ /* 0x000fda0003f04070 */
[----:B-1----:R-:W-:Y:S05]  /*2ef0*/  @P0 BRA `(.L_x_108) ;  /* 0x0000000400880947 */ /* 0x002fea0003800000 */
[--C-:B------:R-:W-:Y:S01]  /*2f00*/  IMAD.IADD R33, R15, 0x1, R3.reuse ;  /* 0x000000010f217824 */ /* 0x100fe200078e0203 */
[----:B------:R-:W-:-:S04]  /*2f10*/  IADD3 R27, PT, PT, R1, R2, R3 ;  /* 0x00000002011b7210 */ /* 0x000fc80007ffe003 */
[C---:B------:R-:W-:Y:S02]  /*2f20*/  IADD3 R20, P0, PT, R33.reuse, R12, RZ ;  /* 0x0000000c21147210 */ /* 0x040fe40007f1e0ff */
[----:B------:R-:W5:Y:S02]  /*2f30*/  LDL.U8 R27, [R27] ;  /* 0x000000001b1b7983 */ /* 0x000f640000100000 */
[----:B------:R-:W-:-:S05]  /*2f40*/  LEA.HI.X.SX32 R21, R33, R13, 0x1, P0 ;  /* 0x0000000d21157211 */ /* 0x000fca00000f0eff */
[----:B------:R0:W5:Y:S01]  /*2f50*/  LDG.E.U8 R31, desc[UR6][R20.64] ;  /* 0x00000006141f7981 */ /* 0x000162000c1e1100 */
[----:B------:R-:W-:Y:S01]  /*2f60*/  BSSY.RECONVERGENT B4, `(.L_x_109) ;  /* 0x0000043000047945 */ /* 0x000fe20003800200 */
[----:B------:R-:W-:Y:S02]  /*2f70*/  IMAD.MOV.U32 R23, RZ, RZ, RZ ;  /* 0x000000ffff177224 */ /* 0x000fe400078e00ff */
[----:B------:R-:W-:Y:S02]  /*2f80*/  IMAD.MOV.U32 R36, RZ, RZ, 0x70 ;  /* 0x00000070ff247424 */ /* 0x000fe400078e00ff */
[----:B------:R-:W-:-:S07]  /*2f90*/  IMAD.IADD R33, R30, 0x1, R33 ;  /* 0x000000011e217824 */ /* 0x000fce00078e0221 */
.L_x_111:
[----:B------:R-:W-:-:S04]  /*2fa0*/  IMAD R24, R23, 0x18, R36 ;  /* 0x0000001817187824 */ /* 0x000fc800078e0224 */
[----:B0-----:R-:W0:Y:S08]  /*2fb0*/  LDC R20, c[0x3][R24] ;  /* 0x00c0000018147b82 */ /* 0x001e300000000800 */
[----:B------:R-:W1:Y:S01]  /*2fc0*/  LDC.U16 R22, c[0x3][R24+0x4] ;  /* 0x00c0010018167b82 */ /* 0x000e620000000400 */
[----:B0-----:R-:W-:Y:S02]  /*2fd0*/  ISETP.EQ.AND P1, PT, R20, R11, PT ;  /* 0x0000000b1400720c */ /* 0x001fe40003f22270 */
[----:B-1----:R-:W-:-:S13]  /*2fe0*/  ISETP.NE.AND P0, PT, R33, R22, PT ;  /* 0x000000162100720c */ /* 0x002fda0003f05270 */
[----:B------:R-:W-:Y:S05]  /*2ff0*/  @!P0 BRA P1, `(.L_x_110) ;  /* 0x0000000000188947 */ /* 0x000fea0000800000 */
[----:B------:R-:W0:Y:S01]  /*3000*/  LDC.U16 R20, c[0x3][R24+0x1c] ;  /* 0x00c0070018147b82 */ /* 0x000e220000000400 */
[----:B------:R-:W-:Y:S01]  /*3010*/  VIADD R23, R23, 0x1 ;  /* 0x0000000117177836 */ /* 0x000fe20000000000 */
[----:B0-----:R-:W-:-:S13]  /*3020*/  ISETP.NE.AND P0, PT, R20, RZ, PT ;  /* 0x000000ff1400720c */ /* 0x001fda0003f05270 */
[----:B------:R-:W-:Y:S05]  /*3030*/  @P0 BRA `(.L_x_111) ;  /* 0xfffffffc00d80947 */ /* 0x000fea000383ffff */
[----:B------:R-:W-:Y:S01]  /*3040*/  PLOP3.LUT P0, PT, PT, PT, PT, 0x80, 0x8 ;  /* 0x000000000008781c */ /* 0x000fe20003f0f070 */
[----:B------:R-:W-:-:S12]  /*3050*/  BRA `(.L_x_112) ;  /* 0x0000000000cc7947 */ /* 0x000fd80003800000 */
.L_x_110:
[----:B-----5:R0:W1:Y:S01]  /*3060*/  LDC.U8 R31, c[0x3][R24+0x6] ;  /* 0x00c00180181f7b82 */ /* 0x0200620000000000 */
[----:B------:R-:W-:Y:S01]  /*3070*/  IMAD.MOV.U32 R23, RZ, RZ, 0x1 ;  /* 0x00000001ff177424 */ /* 0x000fe200078e00ff */
[----:B------:R-:W-:Y:S01]  /*3080*/  PRMT R22, R33, 0x9910, RZ ;  /* 0x0000991021167816 */ /* 0x000fe200000000ff */
[----:B------:R-:W-:Y:S02]  /*3090*/  IMAD.MOV.U32 R21, RZ, RZ, RZ ;  /* 0x000000ffff157224 */ /* 0x000fe400078e00ff */
[----:B------:R-:W-:Y:S01]  /*30a0*/  IMAD.MOV.U32 R20, RZ, RZ, 0x70 ;  /* 0x00000070ff147424 */ /* 0x000fe200078e00ff */
[----:B------:R0:W-:Y:S06]  /*30b0*/  STG.E.U8 desc[UR6][R16.64+0x89], R23 ;  /* 0x0000891710007986 */ /* 0x0001ec000c101106 */
.L_x_114:
[----:B------:R-:W-:-:S04]  /*30c0*/  IMAD R35, R21, 0x18, R20 ;  /* 0x0000001815237824 */ /* 0x000fc800078e0214 */
[----:B0-----:R-:W0:Y:S08]  /*30d0*/  LDC.U16 R23, c[0x3][R35+0x4] ;  /* 0x00c0010023177b82 */ /* 0x001e300000000400 */
[----:B------:R-:W2:Y:S01]  /*30e0*/  LDC R24, c[0x3][R35] ;  /* 0x00c0000023187b82 */ /* 0x000ea20000000800 */
[----:B0-----:R-:W-:-:S04]  /*30f0*/  PRMT R23, R23, 0x9910, RZ ;  /* 0x0000991017177816 */ /* 0x001fc800000000ff */
[----:B------:R-:W-:Y:S02]  /*3100*/  ISETP.NE.AND P0, PT, R23, R22, PT ;  /* 0x000000161700720c */ /* 0x000fe40003f05270 */
[----:B--2---:R-:W-:-:S13]  /*3110*/  ISETP.EQ.AND P1, PT, R24, R11, PT ;  /* 0x0000000b1800720c */ /* 0x004fda0003f22270 */
[----:B------:R-:W-:Y:S05]  /*3120*/  @!P0 BRA P1, `(.L_x_113) ;  /* 0x0000000000188947 */ /* 0x000fea0000800000 */
[----:B------:R-:W0:Y:S01]  /*3130*/  LDC.U16 R35, c[0x3][R35+0x1c] ;  /* 0x00c0070023237b82 */ /* 0x000e220000000400 */
[----:B------:R-:W-:Y:S02]  /*3140*/  PLOP3.LUT P0, PT, PT, PT, PT, 0x80, 0x8 ;  /* 0x000000000008781c */ /* 0x000fe40003f0f070 */
[----:B0-----:R-:W-:-:S13]  /*3150*/  ISETP.NE.AND P1, PT, R35, RZ, PT ;  /* 0x000000ff2300720c */ /* 0x001fda0003f25270 */
[----:B------:R-:W-:Y:S05]  /*3160*/  @!P1 BRA `(.L_x_112) ;  /* 0x0000000000889947 */ /* 0x000fea0003800000 */
[----:B------:R-:W-:Y:S01]  /*3170*/  VIADD R21, R21, 0x1 ;  /* 0x0000000115157836 */ /* 0x000fe20000000000 */
[----:B------:R-:W-:Y:S06]  /*3180*/  BRA `(.L_x_114) ;  /* 0xfffffffc00cc7947 */ /* 0x000fec000383ffff */
.L_x_113:
[----:B------:R-:W0:Y:S01]  /*3190*/  LDC R21, c[0x3][R35+0x10] ;  /* 0x00c0040023157b82 */ /* 0x000e220000000800 */
[----:B------:R-:W-:Y:S02]  /*31a0*/  PLOP3.LUT P0, PT, PT, PT, PT, 0x80, 0x8 ;  /* 0x000000000008781c */ /* 0x000fe40003f0f070 */
[----:B0-----:R-:W-:-:S13]  /*31b0*/  ISETP.GE.AND P1, PT, R21, 0x1, PT ;  /* 0x000000011500780c */ /* 0x001fda0003f26270 */
[----:B------:R-:W-:Y:S05]  /*31c0*/  @!P1 BRA `(.L_x_112) ;  /* 0x0000000000709947 */ /* 0x000fea0003800000 */
[----:B------:R-:W0:Y:S02]  /*31d0*/  LDC.U8 R20, c[0x3][R35+0x7] ;  /* 0x00c001c023147b82 */ /* 0x000e240000000000 */
[----:B0-----:R-:W-:-:S13]  /*31e0*/  ISETP.NE.AND P1, PT, R20, R27, PT ;  /* 0x0000001b1400720c */ /* 0x001fda0003f25270 */
[----:B------:R-:W-:Y:S05]  /*31f0*/  @!P1 BRA `(.L_x_115) ;  /* 0x0000000000209947 */ /* 0x000fea0003800000 */
[----:B------:R-:W-:-:S07]  /*3200*/  IMAD.MOV.U32 R20, RZ, RZ, RZ ;  /* 0x000000ffff147224 */ /* 0x000fce00078e00ff */
.L_x_116:
[----:B------:R-:W-:-:S05]  /*3210*/  VIADD R20, R20, 0x1 ;  /* 0x0000000114147836 */ /* 0x000fca0000000000 */
[----:B------:R-:W-:-:S13]  /*3220*/  ISETP.GE.AND P1, PT, R20, R21, PT ;  /* 0x000000151400720c */ /* 0x000fda0003f26270 */
[----:B------:R-:W-:Y:S05]  /*3230*/  @P1 BRA `(.L_x_112) ;  /* 0x0000000000541947 */ /* 0x000fea0003800000 */
[----:B------:R-:W-:-:S06]  /*3240*/  IMAD.IADD R22, R20, 0x1, R35 ;  /* 0x0000000114167824 */ /* 0x000fcc00078e0223 */
[----:B------:R-:W0:Y:S02]  /*3250*/  LDC.U8 R22, c[0x3][R22+0x7] ;  /* 0x00c001c016167b82 */ /* 0x000e240000000000 */
[----:B0-----:R-:W-:-:S13]  /*3260*/  ISETP.NE.AND P1, PT, R22, R27, PT ;  /* 0x0000001b1600720c */ /* 0x001fda0003f25270 */
[----:B------:R-:W-:Y:S05]  /*3270*/  @P1 BRA `(.L_x_116) ;  /* 0xfffffffc00e41947 */ /* 0x000fea000383ffff */
.L_x_115:
[----:B------:R-:W0:Y:S01]  /*3280*/  LDC R35, c[0x3][R35+0x14] ;  /* 0x00c0050023237b82 */ /* 0x000e220000000800 */
[C---:B------:R-:W-:Y:S01]  /*3290*/  LOP3.LUT R23, R32.reuse, 0xff, RZ, 0xc0, !PT ;  /* 0x000000ff20177812 */ /* 0x040fe200078ec0ff */
[----:B------:R-:W-:Y:S02]  /*32a0*/  IMAD.MOV.U32 R36, RZ, RZ, 0x1 ;  /* 0x00000001ff247424 */ /* 0x000fe400078e00ff */
[----:B------:R-:W-:Y:S02]  /*32b0*/  VIADD R37, R32, 0x1 ;  /* 0x0000000120257836 */ /* 0x000fe40000000000 */
[----:B------:R-:W-:-:S03]  /*32c0*/  IMAD.WIDE.U32 R24, R23, 0x2, R16 ;  /* 0x0000000217187825 */ /* 0x000fc600078e0010 */
[----:B------:R-:W-:Y:S02]  /*32d0*/  PRMT R32, R37, 0x7610, R32 ;  /* 0x0000761025207816 */ /* 0x000fe40000000020 */
[----:B------:R-:W-:Y:S01]  /*32e0*/  IADD3 R20, P0, PT, R24, -R23, RZ ;  /* 0x8000001718147210 */ /* 0x000fe20007f1e0ff */
[----:B------:R-:W-:Y:S03]  /*32f0*/  STG.E.U16 desc[UR6][R24.64+0x26], R33 ;  /* 0x0000262118007986 */ /* 0x000fe6000c101506 */
[----:B------:R-:W-:Y:S02]  /*3300*/  IADD3.X R21, PT, PT, R25, -0x1, RZ, P0, !PT ;  /* 0xffffffff19157810 */ /* 0x000fe400007fe4ff */
[----:B------:R-:W-:Y:S01]  /*3310*/  PLOP3.LUT P0, PT, PT, PT, PT, 0x8, 0x80 ;  /* 0x000000000080781c */ /* 0x000fe20003f0e170 */
[----:B------:R-:W-:Y:S02]  /*3320*/  IMAD.WIDE.U32 R22, R23, 0x3, R20 ;  /* 0x0000000317167825 */ /* 0x000fe400078e0014 */
[----:B-1----:R-:W-:Y:S04]  /*3330*/  STG.E.U8 desc[UR6][R20.64+0x3a], R31 ;  /* 0x00003a1f14007986 */ /* 0x002fe8000c101106 */
[----:B------:R-:W-:Y:S04]  /*3340*/  STG.E.U8 desc[UR6][R20.64+0x44], R27 ;  /* 0x0000441b14007986 */ /* 0x000fe8000c101106 */
[----:B0-----:R0:W-:Y:S02]  /*3350*/  STG.E desc[UR6][R22.64+0x50], R35 ;  /* 0x0000502316007986 */ /* 0x0011e4000c101906 */
[----:B0-----:R-:W-:-:S05]  /*3360*/  PRMT R23, R36, 0x7610, R23 ;  /* 0x0000761024177816 */ /* 0x001fca0000000017 */
[----:B------:R0:W-:Y:S04]  /*3370*/  STG.E.U8 desc[UR6][R20.64+0x78], R23 ;  /* 0x0000781714007986 */ /* 0x0001e8000c101106 */
[----:B------:R0:W-:Y:S02]  /*3380*/  STG.E.U8 desc[UR6][R16.64+0x24], R37 ;  /* 0x0000242510007986 */ /* 0x0001e4000c101106 */
.L_x_112:
[----:B------:R-:W-:Y:S05]  /*3390*/  BSYNC.RECONVERGENT B4 ;  /* 0x0000000000047941 */ /* 0x000fea0003800200 */
.L_x_109:
[----:B01---5:R-:W-:Y:S01]  /*33a0*/  PRMT R20, R31, 0x9910, RZ ;  /* 0x000099101f147816 */ /* 0x023fe200000000ff */
[----:B------:R-:W-:Y:S03]  /*33b0*/  BSSY.RECONVERGENT B4, `(.L_x_117) ;  /* 0x0000013000047945 */ /* 0x000fe60003800200 */
[----:B------:R-:W-:-:S13]  /*33c0*/  ISETP.NE.AND P1, PT, R27, R20, PT ;  /* 0x000000141b00720c */ /* 0x000fda0003f25270 */
[----:B------:R-:W-:Y:S05]  /*33d0*/  @!P1 BRA `(.L_x_118) ;  /* 0x0000000000409947 */ /* 0x000fea0003800000 */
[----:B------:R-:W-:Y:S01]  /*33e0*/  BSSY.RECONVERGENT B5, `(.L_x_119) ;  /* 0x000000d000057945 */ /* 0x000fe20003800200 */
[----:B------:R-:W-:-:S03]  /*33f0*/  VIADD R35, R34, 0x1 ;  /* 0x0000000122237836 */ /* 0x000fc60000000000 */
[----:B------:R-:W-:Y:S05]  /*3400*/  @!P0 BRA `(.L_x_120) ;  /* 0x0000000000288947 */ /* 0x000fea0003800000 */
[----:B------:R-:W-:-:S05]  /*3410*/  LOP3.LUT R25, R34, 0xff, RZ, 0xc0, !PT ;  /* 0x000000ff22197812 */ /* 0x000fca00078ec0ff */
[----:B------:R-:W-:-:S03]  /*3420*/  IMAD.WIDE.U32 R22, R25, 0x2, R16 ;  /* 0x0000000219167825 */ /* 0x000fc600078e0010 */
[----:B------:R-:W-:Y:S02]  /*3430*/  IADD3 R20, P0, PT, R22, -R25, RZ ;  /* 0x8000001916147210 */ /* 0x000fe40007f1e0ff */
[----:B------:R0:W-:Y:S02]  /*3440*/  STG.E.U16 desc[UR6][R22.64+0x26], R33 ;  /* 0x0000262116007986 */ /* 0x0001e4000c101506 */
[----:B------:R-:W-:-:S03]  /*3450*/  IADD3.X R21, PT, PT, R23, -0x1, RZ, P0, !PT ;  /* 0xffffffff17157810 */ /* 0x000fc600007fe4ff */
[----:B------:R-:W-:Y:S02]  /*3460*/  IMAD.WIDE.U32 R24, R25, 0x3, R20 ;  /* 0x0000000319187825 */ /* 0x000fe400078e0014 */
[----:B------:R0:W-:Y:S04]  /*3470*/  STG.E.U8 desc[UR6][R20.64+0x3a], R31 ;  /* 0x00003a1f14007986 */ /* 0x0001e8000c101106 */
[----:B------:R0:W-:Y:S04]  /*3480*/  STG.E.U8 desc[UR6][R20.64+0x44], R27 ;  /* 0x0000441b14007986 */ /* 0x0001e8000c101106 */
[----:B------:R0:W-:Y:S04]  /*3490*/  STG.E desc[UR6][R24.64+0x50], RZ ;  /* 0x000050ff18007986 */ /* 0x0001e8000c101906 */
[----:B------:R0:W-:Y:S02]  /*34a0*/  STG.E.U8 desc[UR6][R20.64+0x78], RZ ;  /* 0x000078ff14007986 */ /* 0x0001e4000c101106 */
.L_x_120:
[----:B------:R-:W-:Y:S05]  /*34b0*/  BSYNC.RECONVERGENT B5 ;  /* 0x0000000000057941 */ /* 0x000fea0003800200 */
.L_x_119:
[----:B------:R1:W-:Y:S01]  /*34c0*/  STG.E.U8 desc[UR6][R16.64+0x25], R35 ;  /* 0x0000252310007986 */ /* 0x0003e2000c101106 */
[----:B------:R-:W-:-:S07]  /*34d0*/  PRMT R34, R35, 0x7610, R34 ;  /* 0x0000761023227816 */ /* 0x000fce0000000022 */
.L_x_118:
[----:B------:R-:W-:Y:S05]  /*34e0*/  BSYNC.RECONVERGENT B4 ;  /* 0x0000000000047941 */ /* 0x000fea0003800200 */
.L_x_117:
[----:B------:R-:W-:-:S05]  /*34f0*/  VIADD R3, R3, 0x1 ;  /* 0x0000000103037836 */ /* 0x000fca0000000000 */
[----:B------:R-:W-:-:S13]  /*3500*/  ISETP.NE.AND P0, PT, R3, R14, PT ;  /* 0x0000000e0300720c */ /* 0x000fda0003f05270 */
[----:B------:R-:W-:Y:S05]  /*3510*/  @P0 BRA `(.L_x_121) ;  /* 0xfffffff8006c0947 */ /* 0x000fea000383ffff */
.L_x_108:
[----:B------:R-:W-:Y:S05]  /*3520*/  BSYNC.RECONVERGENT B2 ;  /* 0x0000000000027941 */ /* 0x000fea0003800200 */
.L_x_107:
[----:B------:R-:W-:Y:S05]  /*3530*/  BRA `(.L_x_122) ;  /* 0x0000000000807947 */ /* 0x000fea0003800000 */
.L_x_106:
[----:B-12---:R-:W-:Y:S01]  /*3540*/  IMAD.MOV.U32 R3, RZ, RZ, RZ ;  /* 0x000000ffff037224 */ /* 0x006fe200078e00ff */
[----:B---3--:R-:W-:-:S07]  /*3550*/  PRMT R31, RZ, 0x7610, R31 ;  /* 0x00007610ff1f7816 */ /* 0x008fce000000001f */
.L_x_125:
[----:B0-----:R-:W-:-:S04]  /*3560*/  LOP3.LUT R20, R31, 0xff, RZ, 0xc0, !PT ;  /* 0x000000ff1f147812 */ /* 0x001fc800078ec0ff */
[----:B------:R-:W-:-:S13]  /*3570*/  ISETP.GT.U32.AND P0, PT, R20, 0x9, PT ;  /* 0x000000091400780c */ /* 0x000fda0003f04070 */
[----:B------:R-:W-:Y:S05]  /*3580*/  @P0 BRA `(.L_x_122) ;  /* 0x00000000006c0947 */ /* 0x000fea0003800000 */
[--C-:B------:R-:W-:Y:S01]  /*3590*/  IMAD.IADD R33, R15, 0x1, R3.reuse ;  /* 0x000000010f217824 */ /* 0x100fe200078e0203 */
[----:B------:R-:W-:-:S04]  /*35a0*/  IADD3 R27, PT, PT, R1, R2, R3 ;  /* 0x00000002011b7210 */ /* 0x000fc80007ffe003 */
[C---:B------:R-:W-:Y:S02]  /*35b0*/  IADD3 R20, P0, PT, R33.reuse, R12, RZ ;  /* 0x0000000c21147210 */ /* 0x040fe40007f1e0ff */
[----:B------:R-:W2:Y:S02]  /*35c0*/  LDL.U8 R27, [R27] ;  /* 0x000000001b1b7983 */ /* 0x000ea40000100000 */
[----:B------:R-:W-:-:S05]  /*35d0*/  LEA.HI.X.SX32 R21, R33, R13, 0x1, P0 ;  /* 0x0000000d21157211 */ /* 0x000fca00000f0eff */
[----:B------:R-:W2:Y:S01]  /*35e0*/  LDG.E.U8 R32, desc[UR6][R20.64] ;  /* 0x0000000614207981 */ /* 0x000ea2000c1e1100 */
[----:B------:R-:W-:Y:S01]  /*35f0*/  BSSY.RECONVERGENT B2, `(.L_x_123) ;  /* 0x0000011000027945 */ /* 0x000fe20003800200 */
[----:B--2---:R-:W-:-:S13]  /*3600*/  ISETP.NE.AND P0, PT, R27, R32, PT ;  /* 0x000000201b00720c */ /* 0x004fda0003f05270 */
[----:B------:R-:W-:Y:S05]  /*3610*/  @!P0 BRA `(.L_x_124) ;  /* 0x0000000000388947 */ /* 0x000fea0003800000 */
[C---:B------:R-:W-:Y:S01]  /*3620*/  LOP3.LUT R21, R31.reuse, 0xff, RZ, 0xc0, !PT ;  /* 0x000000ff1f157812 */ /* 0x040fe200078ec0ff */
[----:B------:R-:W-:Y:S02]  /*3630*/  IMAD.IADD R33, R30, 0x1, R33 ;  /* 0x000000011e217824 */ /* 0x000fe400078e0221 */
[----:B------:R-:W-:Y:S02]  /*3640*/  VIADD R35, R31, 0x1 ;  /* 0x000000011f237836 */ /* 0x000fe40000000000 */
[----:B------:R-:W-:-:S03]  /*3650*/  IMAD.WIDE.U32 R24, R21, 0x2, R16 ;  /* 0x0000000215187825 */ /* 0x000fc600078e0010 */
[----:B------:R-:W-:Y:S02]  /*3660*/  PRMT R31, R35, 0x7610, R31 ;  /* 0x00007610231f7816 */ /* 0x000fe4000000001f */
[----:B------:R-:W-:Y:S01]  /*3670*/  IADD3 R22, P0, PT, R24, -R21, RZ ;  /* 0x8000001518167210 */ /* 0x000fe20007f1e0ff */
[----:B------:R0:W-:Y:S03]  /*3680*/  STG.E.U16 desc[UR6][R24.64+0x26], R33 ;  /* 0x0000262118007986 */ /* 0x0001e6000c101506 */
[----:B------:R-:W-:-:S03]  /*3690*/  IADD3.X R23, PT, PT, R25, -0x1, RZ, P0, !PT ;  /* 0xffffffff19177810 */ /* 0x000fc600007fe4ff */
[----:B------:R-:W-:Y:S02]  /*36a0*/  IMAD.WIDE.U32 R20, R21, 0x3, R22 ;  /* 0x0000000315147825 */ /* 0x000fe400078e0016 */
[----:B------:R0:W-:Y:S04]  /*36b0*/  STG.E.U8 desc[UR6][R22.64+0x3a], R32 ;  /* 0x00003a2016007986 */ /* 0x0001e8000c101106 */
[----:B------:R0:W-:Y:S04]  /*36c0*/  STG.E.U8 desc[UR6][R22.64+0x44], R27 ;  /* 0x0000441b16007986 */ /* 0x0001e8000c101106 */
[----:B------:R0:W-:Y:S04]  /*36d0*/  STG.E desc[UR6][R20.64+0x50], RZ ;  /* 0x000050ff14007986 */ /* 0x0001e8000c101906 */
[----:B------:R0:W-:Y:S04]  /*36e0*/  STG.E.U8 desc[UR6][R22.64+0x78], RZ ;  /* 0x000078ff16007986 */ /* 0x0001e8000c101106 */
[----:B------:R0:W-:Y:S02]  /*36f0*/  STG.E.U8 desc[UR6][R16.64+0x25], R35 ;  /* 0x0000252310007986 */ /* 0x0001e4000c101106 */
.L_x_124:
[----:B------:R-:W-:Y:S05]  /*3700*/  BSYNC.RECONVERGENT B2 ;  /* 0x0000000000027941 */ /* 0x000fea0003800200 */
.L_x_123:
[----:B------:R-:W-:-:S05]  /*3710*/  VIADD R3, R3, 0x1 ;  /* 0x0000000103037836 */ /* 0x000fca0000000000 */
[----:B------:R-:W-:-:S13]  /*3720*/  ISETP.NE.AND P0, PT, R3, R14, PT ;  /* 0x0000000e0300720c */ /* 0x000fda0003f05270 */
[----:B------:R-:W-:Y:S05]  /*3730*/  @P0 BRA `(.L_x_125) ;  /* 0xfffffffc00880947 */ /* 0x000fea000383ffff */
.L_x_122:
[----:B------:R-:W-:Y:S05]  /*3740*/  BSYNC.RECONVERGENT B3 ;  /* 0x0000000000037941 */ /* 0x000fea0003800200 */
.L_x_105:
[----:B------:R-:W2:Y:S01]  /*3750*/  LDCU.U16 UR4, c[0x3][0x74] ;  /* 0x00c00e80ff0477ac */ /* 0x000ea20008000400 */
[----:B------:R-:W-:Y:S01]  /*3760*/  BSSY.RECONVERGENT B2, `(.L_x_126) ;  /* 0x00000a7000027945 */ /* 0x000fe20003800200 */
[----:B--2---:R-:W-:-:S04]  /*3770*/  UPRMT UR4, UR4, 0x9910, URZ ;  /* 0x0000991004047896 */ /* 0x004fc800080000ff */
[----:B------:R-:W-:-:S09]  /*3780*/  UISETP.NE.AND UP0, UPT, UR4, URZ, UPT ;  /* 0x000000ff0400728c */ /* 0x000fd2000bf05270 */
[----:B------:R-:W-:Y:S05]  /*3790*/  BRA.U UP0, `(.L_x_127) ;  /* 0x0000000900007547 */ /* 0x000fea000b800000 */
[C---:B------:R-:W-:Y:S01]  /*37a0*/  ISETP.GE.AND P0, PT, R14.reuse, 0x8, PT ;  /* 0x000000080e00780c */ /* 0x040fe20003f06270 */
[----:B------:R-:W-:Y:S01]  /*37b0*/  BSSY.RECONVERGENT B3, `(.L_x_128) ;  /* 0x000003b000037945 */ /* 0x000fe20003800200 */
[----:B------:R-:W-:Y:S01]  /*37c0*/  VIMNMX R11, PT, PT, R14, 0x1, !PT ;  /* 0x000000010e0b7848 */ /* 0x000fe20007fe0100 */
[----:B0-----:R-:W-:Y:S02]  /*37d0*/  IMAD.MOV.U32 R22, RZ, RZ, RZ ;  /* 0x000000ffff167224 */ /* 0x001fe400078e00ff */
[----:B------:R-:W-:Y:S01]  /*37e0*/  IMAD.MOV.U32 R3, RZ, RZ, RZ ;  /* 0x000000ffff037224 */ /* 0x000fe200078e00ff */
[----:B-1----:R-:W-:-:S07]  /*37f0*/  LOP3.LUT R35, R11, 0x7, RZ, 0xc0, !PT ;  /* 0x000000070b237812 */ /* 0x002fce00078ec0ff */
[----:B------:R-:W-:Y:S05]  /*3800*/  @!P0 BRA `(.L_x_129) ;  /* 0x0000000000d48947 */ /* 0x000fea0003800000 */
[----:B------:R-:W-:Y:S01]  /*3810*/  BSSY.RECONVERGENT B4, `(.L_x_130) ;  /* 0x0000033000047945 */ /* 0x000fe20003800200 */
[----:B------:R-:W-:Y:S02]  /*3820*/  IMAD.MOV.U32 R22, RZ, RZ, RZ ;  /* 0x000000ffff167224 */ /* 0x000fe400078e00ff */
[----:B------:R-:W-:-:S07]  /*3830*/  IMAD.MOV.U32 R3, RZ, RZ, RZ ;  /* 0x000000ffff037224 */ /* 0x000fce00078e00ff */
.L_x_131:
[--C-:B------:R-:W-:Y:S01]  /*3840*/  IMAD.IADD R21, R15, 0x1, R22.reuse ;  /* 0x000000010f157824 */ /* 0x100fe200078e0216 */
[----:B------:R-:W-:-:S04]  /*3850*/  IADD3 R23, PT, PT, R1, R2, R22 ;  /* 0x0000000201177210 */ /* 0x000fc80007ffe016 */
[C---:B------:R-:W-:Y:S01]  /*3860*/  IADD3 R20, P0, PT, R21.reuse, R12, RZ ;  /* 0x0000000c15147210 */ /* 0x040fe20007f1e0ff */
[----:B------:R-:W2:Y:S03]  /*3870*/  LDL.U8 R25, [R23] ;  /* 0x0000000017197983 */ /* 0x000ea60000100000 */
[----:B------:R-:W-:Y:S01]  /*3880*/  LEA.HI.X.SX32 R21, R21, R13, 0x1, P0 ;  /* 0x0000000d15157211 */ /* 0x000fe200000f0eff */
[----:B------:R-:W3:Y:S04]  /*3890*/  LDL.U8 R32, [R23+0x2] ;  /* 0x0000020017207983 */ /* 0x000ee80000100000 */
[----:B------:R-:W2:Y:S04]  /*38a0*/  LDG.E.U8 R24, desc[UR6][R20.64] ;  /* 0x0000000614187981 */ /* 0x000ea8000c1e1100 */
[----:B------:R-:W3:Y:S04]  /*38b0*/  LDG.E.U8 R31, desc[UR6][R20.64+0x2] ;  /* 0x00000206141f7981 */ /* 0x000ee8000c1e1100 */
[----:B------:R-:W4:Y:S04]  /*38c0*/  LDL.U8 R30, [R23+0x1] ;  /* 0x00000100171e7983 */ /* 0x000f280000100000 */
[----:B------:R-:W4:Y:S04]  /*38d0*/  LDG.E.U8 R27, desc[UR6][R20.64+0x1] ;  /* 0x00000106141b7981 */ /* 0x000f28000c1e1100 */
[----:B------:R-:W5:Y:S04]  /*38e0*/  LDL.U8 R34, [R23+0x3] ;  /* 0x0000030017227983 */ /* 0x000f680000100000 */
[----:B------:R-:W5:Y:S01]  /*38f0*/  LDG.E.U8 R33, desc[UR6][R20.64+0x3] ;  /* 0x0000030614217981 */ /* 0x000f62000c1e1100 */
[----:B--2---:R-:W-:-:S03]  /*3900*/  ISETP.NE.AND P0, PT, R25, R24, PT ;  /* 0x000000181900720c */ /* 0x004fc60003f05270 */
[----:B------:R-:W2:Y:S04]  /*3910*/  LDL.U8 R24, [R23+0x4] ;  /* 0x0000040017187983 */ /* 0x000ea80000100000 */
[----:B------:R-:W2:Y:S01]  /*3920*/  LDG.E.U8 R25, desc[UR6][R20.64+0x4] ;  /* 0x0000040614197981 */ /* 0x000ea2000c1e1100 */
[----:B---3--:R-:W-:-:S03]  /*3930*/  ISETP.NE.AND P2, PT, R32, R31, PT ;  /* 0x0000001f2000720c */ /* 0x008fc60003f45270 */
[----:B------:R-:W3:Y:S04]  /*3940*/  LDL.U8 R31, [R23+0x5] ;  /* 0x00000500171f7983 */ /* 0x000ee80000100000 */
[----:B------:R-:W3:Y:S01]  /*3950*/  LDG.E.U8 R32, desc[UR6][R20.64+0x5] ;  /* 0x0000050614207981 */ /* 0x000ee2000c1e1100 */
[----:B----4-:R-:W-:-:S03]  /*3960*/  ISETP.NE.AND P1, PT, R30, R27, PT ;  /* 0x0000001b1e00720c */ /* 0x010fc60003f25270 */
[----:B------:R-:W4:Y:S04]  /*3970*/  LDL.U8 R27, [R23+0x6] ;  /* 0x00000600171b7983 */ /* 0x000f280000100000 */
[----:B------:R-:W4:Y:S01]  /*3980*/  LDG.E.U8 R30, desc[UR6][R20.64+0x6] ;  /* 0x00000606141e7981 */ /* 0x000f22000c1e1100 */
[----:B-----5:R-:W-:-:S03]  /*3990*/  ISETP.NE.AND P3, PT, R34, R33, PT ;  /* 0x000000212200720c */ /* 0x020fc60003f65270 */
[----:B------:R0:W5:Y:S04]  /*39a0*/  LDG.E.U8 R33, desc[UR6][R20.64+0x7] ;  /* 0x0000070614217981 */ /* 0x000168000c1e1100 */
[----:B------:R-:W5:Y:S01]  /*39b0*/  LDL.U8 R34, [R23+0x7] ;  /* 0x0000070017227983 */ /* 0x000f620000100000 */
[----:B------:R-:W-:Y:S02]  /*39c0*/  VIADD R36, R3, 0x1 ;  /* 0x0000000103247836 */ /* 0x000fe40000000000 */
[----:B------:R-:W-:-:S04]  /*39d0*/  @P0 IMAD.MOV R36, RZ, RZ, R3 ;  /* 0x000000ffff240224 */ /* 0x000fc800078e0203 */
[----:B------:R-:W-:Y:S02]  /*39e0*/  VIADD R3, R36, 0x1 ;  /* 0x0000000124037836 */ /* 0x000fe40000000000 */
[----:B------:R-:W-:-:S04]  /*39f0*/  @P1 IMAD.MOV R3, RZ, RZ, R36 ;  /* 0x000000ffff031224 */ /* 0x000fc800078e0224 */
[----:B------:R-:W-:Y:S02]  /*3a00*/  VIADD R36, R3, 0x1 ;  /* 0x0000000103247836 */ /* 0x000fe40000000000 */
[----:B------:R-:W-:-:S04]  /*3a10*/  @P2 IMAD.MOV R36, RZ, RZ, R3 ;  /* 0x000000ffff242224 */ /* 0x000fc800078e0203 */
[----:B------:R-:W-:Y:S02]  /*3a20*/  VIADD R3, R36, 0x1 ;  /* 0x0000000124037836 */ /* 0x000fe40000000000 */
[----:B------:R-:W-:-:S04]  /*3a30*/  @P3 IMAD.MOV R3, RZ, RZ, R36 ;  /* 0x000000ffff033224 */ /* 0x000fc800078e0224 */
[----:B0-----:R-:W-:Y:S01]  /*3a40*/  VIADD R20, R3, 0x1 ;  /* 0x0000000103147836 */ /* 0x001fe20000000000 */
[----:B------:R-:W-:Y:S01]  /*3a50*/  LOP3.LUT R21, R11, 0x7ffffff8, RZ, 0xc0, !PT ;  /* 0x7ffffff80b157812 */ /* 0x000fe200078ec0ff */
[----:B------:R-:W-:Y:S01]  /*3a60*/  VIADD R22, R22, 0x8 ;  /* 0x0000000816167836 */ /* 0x000fe20000000000 */
[----:B--2---:R-:W-:Y:S02]  /*3a70*/  ISETP.NE.AND P0, PT, R24, R25, PT ;  /* 0x000000191800720c */ /* 0x004fe40003f05270 */
[----:B---3--:R-:W-:-:S11]  /*3a80*/  ISETP.NE.AND P1, PT, R31, R32, PT ;  /* 0x000000201f00720c */ /* 0x008fd60003f25270 */
[----:B------:R-:W-:Y:S01]  /*3a90*/  @P0 IMAD.MOV R20, RZ, RZ, R3 ;  /* 0x000000ffff140224 */ /* 0x000fe200078e0203 */
[----:B----4-:R-:W-:-:S03]  /*3aa0*/  ISETP.NE.AND P0, PT, R27, R30, PT ;  /* 0x0000001e1b00720c */ /* 0x010fc60003f05270 */
[----:B------:R-:W-:Y:S02]  /*3ab0*/  VIADD R3, R20, 0x1 ;  /* 0x0000000114037836 */ /* 0x000fe40000000000 */
[----:B------:R-:W-:-:S04]  /*3ac0*/  @P1 IMAD.MOV R3, RZ, RZ, R20 ;  /* 0x000000ffff031224 */ /* 0x000fc800078e0214 */
[----:B------:R-:W-:Y:S01]  /*3ad0*/  VIADD R20, R3, 0x1 ;  /* 0x0000000103147836 */ /* 0x000fe20000000000 */
[----:B-----5:R-:W-:-:S03]  /*3ae0*/  ISETP.NE.AND P1, PT, R34, R33, PT ;  /* 0x000000212200720c */ /* 0x020fc60003f25270 */
[----:B------:R-:W-:Y:S01]  /*3af0*/  @P0 IMAD.MOV R20, RZ, RZ, R3 ;  /* 0x000000ffff140224 */ /* 0x000fe200078e0203 */
[----:B------:R-:W-:-:S03]  /*3b00*/  ISETP.NE.AND P0, PT, R22, R21, PT ;  /* 0x000000151600720c */ /* 0x000fc60003f05270 */
[----:B------:R-:W-:-:S06]  /*3b10*/  VIADD R3, R20, 0x1 ;  /* 0x0000000114037836 */ /* 0x000fcc0000000000 */
[----:B------:R-:W-:-:S04]  /*3b20*/  @P1 IMAD.MOV R3, RZ, RZ, R20 ;  /* 0x000000ffff031224 */ /* 0x000fc800078e0214 */
[----:B------:R-:W-:Y:S05]  /*3b30*/  @P0 BRA `(.L_x_131) ;  /* 0xfffffffc00400947 */ /* 0x000fea000383ffff */
[----:B------:R-:W-:Y:S05]  /*3b40*/  BSYNC.RECONVERGENT B4 ;  /* 0x0000000000047941 */ /* 0x000fea0003800200 */
.L_x_130:
[----:B------:R-:W-:-:S07]  /*3b50*/  IMAD.MOV.U32 R22, RZ, RZ, R21 ;  /* 0x000000ffff167224 */ /* 0x000fce00078e0015 */
.L_x_129:
[----:B------:R-:W-:Y:S05]  /*3b60*/  BSYNC.RECONVERGENT B3 ;  /* 0x0000000000037941 */ /* 0x000fea0003800200 */
.L_x_128:
[----:B------:R-:W-:-:S13]  /*3b70*/  ISETP.NE.AND P0, PT, R35, RZ, PT ;  /* 0x000000ff2300720c */ /* 0x000fda0003f05270 */
[----:B------:R-:W-:Y:S05]  /*3b80*/  @!P0 BRA `(.L_x_132) ;  /* 0x0000000400908947 */ /* 0x000fea0003800000 */
[----:B------:R-:W-:Y:S01]  /*3b90*/  ISETP.GE.U32.AND P1, PT, R35, 0x4, PT ;  /* 0x000000042300780c */ /* 0x000fe20003f26070 */
[----:B------:R-:W-:Y:S01]  /*3ba0*/  BSSY.RECONVERGENT B3, `(.L_x_133) ;  /* 0x000001d000037945 */ /* 0x000fe20003800200 */
[----:B------:R-:W-:-:S04]  /*3bb0*/  LOP3.LUT R31, R11, 0x3, RZ, 0xc0, !PT ;  /* 0x000000030b1f7812 */ /* 0x000fc800078ec0ff */
[----:B------:R-:W-:-:S07]  /*3bc0*/  ISETP.NE.AND P0, PT, R31, RZ, PT ;  /* 0x000000ff1f00720c */ /* 0x000fce0003f05270 */
[----:B------:R-:W-:Y:S06]  /*3bd0*/  @!P1 BRA `(.L_x_134) ;  /* 0x0000000000649947 */ /* 0x000fec0003800000 */
        /* <DEDUP_REMOVED lines=10> */
[----:B------:R-:W5:Y:S04]  /*3c80*/  LDG.E.U8 R33, desc[UR6][R20.64+0x3] ;  /* 0x0000030614217981 */ /* 0x000f68000c1e1100 */
[----:B------:R-:W5:Y:S01]  /*3c90*/  LDL.U8 R34, [R35+0x3] ;  /* 0x0000030023227983 */ /* 0x000f620000100000 */
[----:B------:R-:W-:Y:S01]  /*3ca0*/  VIADD R22, R22, 0x4 ;  /* 0x0000000416167836 */ /* 0x000fe20000000000 */
[----:B--2---:R-:W-:-:S02]  /*3cb0*/  ISETP.NE.AND P1, PT, R24, R23, PT ;  /* 0x000000171800720c */ /* 0x004fc40003f25270 */
[----:B---3--:R-:W-:Y:S01]  /*3cc0*/  ISETP.NE.AND P2, PT, R30, R25, PT ;  /* 0x000000191e00720c */ /* 0x008fe20003f45270 */
[----:B------:R-:W-:-:S10]  /*3cd0*/  VIADD R23, R3, 0x1 ;  /* 0x0000000103177836 */ /* 0x000fd40000000000 */
[----:B------:R-:W-:Y:S01]  /*3ce0*/  @P1 IMAD.MOV R23, RZ, RZ, R3 ;  /* 0x000000ffff171224 */ /* 0x000fe200078e0203 */
[----:B----4-:R-:W-:-:S03]  /*3cf0*/  ISETP.NE.AND P1, PT, R32, R27, PT ;  /* 0x0000001b2000720c */ /* 0x010fc60003f25270 */
[----:B------:R-:W-:Y:S02]  /*3d00*/  VIADD R3, R23, 0x1 ;  /* 0x0000000117037836 */ /* 0x000fe40000000000 */
[----:B------:R-:W-:Y:S01]  /*3d10*/  @P2 IMAD.MOV R3, RZ, RZ, R23 ;  /* 0x000000ffff032224 */ /* 0x000fe200078e0217 */
[----:B-----5:R-:W-:-:S03]  /*3d20*/  ISETP.NE.AND P2, PT, R34, R33, PT ;  /* 0x000000212200720c */ /* 0x020fc60003f45270 */
[----:B------:R-:W-:-:S04]  /*3d30*/  VIADD R23, R3, 0x1 ;  /* 0x0000000103177836 */ /* 0x000fc80000000000 */
[----:B------:R-:W-:-:S04]  /*3d40*/  @P1 IMAD.MOV R23, RZ, RZ, R3 ;  /* 0x000000ffff171224 */ /* 0x000fc800078e0203 */
[----:B------:R-:W-:Y:S02]  /*3d50*/  VIADD R3, R23, 0x1 ;  /* 0x0000000117037836 */ /* 0x000fe40000000000 */
[----:B------:R-:W-:-:S07]  /*3d60*/  @P2 IMAD.MOV R3, RZ, RZ, R23 ;  /* 0x000000ffff032224 */ /* 0x000fce00078e0217 */
.L_x_134:
[----:B------:R-:W-:Y:S05]  /*3d70*/  BSYNC.RECONVERGENT B3 ;  /* 0x0000000000037941 */ /* 0x000fea0003800200 */
.L_x_133:
[----:B------:R-:W-:Y:S05]  /*3d80*/  @!P0 BRA `(.L_x_132) ;  /* 0x0000000400108947 */ /* 0x000fea0003800000 */
[----:B------:R-:W-:Y:S01]  /*3d90*/  ISETP.NE.AND P0, PT, R31, 0x1, PT ;  /* 0x000000011f00780c */ /* 0x000fe20003f05270 */
[----:B------:R-:W-:Y:S01]  /*3da0*/  BSSY.RECONVERGENT B3, `(.L_x_135) ;  /* 0x0000013000037945 */ /* 0x000fe20003800200 */
[----:B------:R-:W-:-:S04]  /*3db0*/  LOP3.LUT R11, R11, 0x1, RZ, 0xc0, !PT ;  /* 0x000000010b0b7812 */ /* 0x000fc800078ec0ff */
[----:B------:R-:W-:-:S07]  /*3dc0*/  ISETP.NE.U32.AND P1, PT, R11, 0x1, PT ;  /* 0x000000010b00780c */ /* 0x000fce0003f25070 */
        /* <DEDUP_REMOVED lines=8> */
[----:B------:R-:W3:Y:S01]  /*3e50*/  LDG.E.U8 R25, desc[UR6][R20.64+0x1] ;  /* 0x0000010614197981 */ /* 0x000ee2000c1e1100 */
[----:B------:R-:W-:Y:S01]  /*3e60*/  VIADD R22, R22, 0x2 ;  /* 0x0000000216167836 */ /* 0x000fe20000000000 */
[----:B--2---:R-:W-:-:S02]  /*3e70*/  ISETP.NE.AND P0, PT, R24, R11, PT ;  /* 0x0000000b1800720c */ /* 0x004fc40003f05270 */
[----:B---3--:R-:W-:Y:S01]  /*3e80*/  ISETP.NE.AND P2, PT, R30, R25, PT ;  /* 0x000000191e00720c */ /* 0x008fe20003f45270 */
[----:B------:R-:W-:-:S10]  /*3e90*/  VIADD R11, R3, 0x1 ;  /* 0x00000001030b7836 */ /* 0x000fd40000000000 */
[----:B------:R-:W-:-:S04]  /*3ea0*/  @P0 IMAD.MOV R11, RZ, RZ, R3 ;  /* 0x000000ffff0b0224 */ /* 0x000fc800078e0203 */
[----:B------:R-:W-:Y:S02]  /*3eb0*/  VIADD R3, R11, 0x1 ;  /* 0x000000010b037836 */ /* 0x000fe40000000000 */
[----:B------:R-:W-:-:S07]  /*3ec0*/  @P2 IMAD.MOV R3, RZ, RZ, R11 ;  /* 0x000000ffff032224 */ /* 0x000fce00078e020b */
.L_x_136:
[----:B------:R-:W-:Y:S05]  /*3ed0*/  BSYNC.RECONVERGENT B3 ;  /* 0x0000000000037941 */ /* 0x000fea0003800200 */
.L_x_135:
[----:B------:R-:W-:Y:S05]  /*3ee0*/  @P1 BRA `(.L_x_132) ;  /* 0x0000000000b81947 */ /* 0x000fea0003800000 */
[--C-:B------:R-:W-:Y:S01]  /*3ef0*/  IMAD.IADD R15, R15, 0x1, R22.reuse ;  /* 0x000000010f0f7824 */ /* 0x100fe200078e0216 */
[----:B------:R-:W-:-:S04]  /*3f00*/  IADD3 R11, PT, PT, R1, R2, R22 ;  /* 0x00000002010b7210 */ /* 0x000fc80007ffe016 */
[C---:B------:R-:W-:Y:S02]  /*3f10*/  IADD3 R12, P0, PT, R15.reuse, R12, RZ ;  /* 0x0000000c0f0c7210 */ /* 0x040fe40007f1e0ff */
[----:B------:R-:W2:Y:S02]  /*3f20*/  LDL.U8 R11, [R11] ;  /* 0x000000000b0b7983 */ /* 0x000ea40000100000 */
[----:B------:R-:W-:-:S05]  /*3f30*/  LEA.HI.X.SX32 R13, R15, R13, 0x1, P0 ;  /* 0x0000000d0f0d7211 */ /* 0x000fca00000f0eff */
[----:B------:R-:W2:Y:S01]  /*3f40*/  LDG.E.U8 R12, desc[UR6][R12.64] ;  /* 0x000000060c0c7981 */ /* 0x000ea2000c1e1100 */
[----:B------:R-:W-:Y:S01]  /*3f50*/  VIADD R2, R3, 0x1 ;  /* 0x0000000103027836 */ /* 0x000fe20000000000 */
[----:B--2---:R-:W-:-:S13]  /*3f60*/  ISETP.NE.AND P0, PT, R11, R12, PT ;  /* 0x0000000c0b00720c */ /* 0x004fda0003f05270 */
[----:B------:R-:W-:-:S04]  /*3f70*/  @P0 IMAD.MOV R2, RZ, RZ, R3 ;  /* 0x000000ffff020224 */ /* 0x000fc800078e0203 */
[----:B------:R-:W-:Y:S01]  /*3f80*/  IMAD.MOV.U32 R3, RZ, RZ, R2 ;  /* 0x000000ffff037224 */ /* 0x000fe200078e0002 */
[----:B------:R-:W-:Y:S06]  /*3f90*/  BRA `(.L_x_132) ;  /* 0x00000000008c7947 */ /* 0x000fec0003800000 */
.L_x_127:
[----:B0-----:R-:W-:Y:S01]  /*3fa0*/  IMAD.IADD R23, R15, 0x1, R30 ;  /* 0x000000010f177824 */ /* 0x001fe200078e021e */
[----:B------:R-:W-:Y:S01]  /*3fb0*/  VIMNMX R25, PT, PT, R14, 0x1, !PT ;  /* 0x000000010e197848 */ /* 0x000fe20007fe0100 */
[----:B------:R-:W-:Y:S02]  /*3fc0*/  IMAD.MOV.U32 R22, RZ, RZ, RZ ;  /* 0x000000ffff167224 */ /* 0x000fe400078e00ff */
[----:B------:R-:W-:-:S07]  /*3fd0*/  IMAD.MOV.U32 R3, RZ, RZ, RZ ;  /* 0x000000ffff037224 */ /* 0x000fce00078e00ff */
.L_x_141:
[--C-:B------:R-:W-:Y:S01]  /*3fe0*/  IMAD.IADD R21, R15, 0x1, R22.reuse ;  /* 0x000000010f157824 */ /* 0x100fe200078e0216 */
[----:B------:R-:W-:-:S04]  /*3ff0*/  IADD3 R24, PT, PT, R1, R2, R22 ;  /* 0x0000000201187210 */ /* 0x000fc80007ffe016 */
[C---:B------:R-:W-:Y:S02]  /*4000*/  IADD3 R20, P0, PT, R21.reuse, R12, RZ ;  /* 0x0000000c15147210 */ /* 0x040fe40007f1e0ff */
[----:B------:R-:W5:Y:S02]  /*4010*/  LDL.U8 R24, [R24] ;  /* 0x0000000018187983 */ /* 0x000f640000100000 */
[----:B------:R-:W-:-:S05]  /*4020*/  LEA.HI.X.SX32 R21, R21, R13, 0x1, P0 ;  /* 0x0000000d15157211 */ /* 0x000fca00000f0eff */
[----:B0-----:R0:W5:Y:S01]  /*4030*/  LDG.E.U8 R20, desc[UR6][R20.64] ;  /* 0x0000000614147981 */ /* 0x001162000c1e1100 */
[----:B------:R-:W-:Y:S02]  /*4040*/  IMAD.IADD R32, R23, 0x1, R22 ;  /* 0x0000000117207824 */ /* 0x000fe400078e0216 */
[----:B------:R-:W-:Y:S01]  /*4050*/  VIADD R22, R22, 0x1 ;  /* 0x0000000116167836 */ /* 0x000fe20000000000 */
[----:B------:R-:W-:Y:S01]  /*4060*/  BSSY.RECONVERGENT B3, `(.L_x_137) ;  /* 0x0000010000037945 */ /* 0x000fe20003800200 */
[----:B------:R-:W-:Y:S02]  /*4070*/  IMAD.MOV.U32 R27, RZ, RZ, RZ ;  /* 0x000000ffff1b7224 */ /* 0x000fe400078e00ff */
[----:B------:R-:W-:Y:S01]  /*4080*/  IMAD.MOV.U32 R34, RZ, RZ, 0x70 ;  /* 0x00000070ff227424 */ /* 0x000fe200078e00ff */
[----:B------:R-:W-:-:S13]  /*4090*/  ISETP.NE.AND P1, PT, R22, R25, PT ;  /* 0x000000191600720c */ /* 0x000fda0003f25270 */
.L_x_139:
[----:B------:R-:W-:-:S04]  /*40a0*/  IMAD R31, R27, 0x18, R34 ;  /* 0x000000181b1f7824 */ /* 0x000fc800078e0222 */
[----:B------:R-:W2:Y:S08]  /*40b0*/  LDC R30, c[0x3][R31] ;  /* 0x00c000001f1e7b82 */ /* 0x000eb00000000800 */
[----:B0-----:R-:W0:Y:S01]  /*40c0*/  LDC.U16 R21, c[0x3][R31+0x4] ;  /* 0x00c001001f157b82 */ /* 0x001e220000000400 */
[----:B--2---:R-:W-:Y:S02]  /*40d0*/  ISETP.EQ.AND P2, PT, R30, R11, PT ;  /* 0x0000000b1e00720c */ /* 0x004fe40003f42270 */
[----:B0-----:R-:W-:-:S13]  /*40e0*/  ISETP.NE.AND P0, PT, R32, R21, PT ;  /* 0x000000152000720c */ /* 0x001fda0003f05270 */
[----:B------:R-:W-:Y:S05]  /*40f0*/  @!P0 BRA P2, `(.L_x_138) ;  /* 0x0000000000148947 */ /* 0x000fea0001000000 */
[----:B------:R-:W0:Y:S01]  /*4100*/  LDC.U16 R21, c[0x3][R31+0x1c] ;  /* 0x00c007001f157b82 */ /* 0x000e220000000400 */
[----:B------:R-:W-:Y:S01]  /*4110*/  VIADD R27, R27, 0x1 ;  /* 0x000000011b1b7836 */ /* 0x000fe20000000000 */
[----:B0-----:R-:W-:-:S13]  /*4120*/  ISETP.NE.AND P0, PT, R21, RZ, PT ;  /* 0x000000ff1500720c */ /* 0x001fda0003f05270 */
[----:B------:R-:W-:Y:S05]  /*4130*/  @P0 BRA `(.L_x_139) ;  /* 0xfffffffc00d80947 */ /* 0x000fea000383ffff */
[----:B------:R-:W-:Y:S05]  /*4140*/  BRA `(.L_x_140) ;  /* 0x0000000000047947 */ /* 0x000fea0003800000 */
.L_x_138:
[----:B-----5:R0:W2:Y:S02]  /*4150*/  LDC.U8 R20, c[0x3][R31+0x6] ;  /* 0x00c001801f147b82 */ /* 0x0200a40000000000 */
.L_x_140:
[----:B------:R-:W-:Y:S05]  /*4160*/  BSYNC.RECONVERGENT B3 ;  /* 0x0000000000037941 */ /* 0x000fea0003800200 */
.L_x_137:
[----:B--2--5:R-:W-:Y:S01]  /*4170*/  PRMT R21, R20, 0x9910, RZ ;  /* 0x0000991014157816 */ /* 0x024fe200000000ff */
[----:B------:R-:W-:-:S03]  /*4180*/  VIADD R20, R3, 0x1 ;  /* 0x0000000103147836 */ /* 0x000fc60000000000 */
[----:B------:R-:W-:-:S13]  /*4190*/  ISETP.NE.AND P0, PT, R24, R21, PT ;  /* 0x000000151800720c */ /* 0x000fda0003f05270 */
[----:B------:R-:W-:-:S04]  /*41a0*/  @P0 IMAD.MOV R20, RZ, RZ, R3 ;  /* 0x000000ffff140224 */ /* 0x000fc800078e0203 */
[----:B------:R-:W-:Y:S01]  /*41b0*/  IMAD.MOV.U32 R3, RZ, RZ, R20 ;  /* 0x000000ffff037224 */ /* 0x000fe200078e0014 */
[----:B------:R-:W-:Y:S06]  /*41c0*/  @P1 BRA `(.L_x_141) ;  /* 0xfffffffc00841947 */ /* 0x000fec000383ffff */
.L_x_132:
[----:B------:R-:W-:Y:S05]  /*41d0*/  BSYNC.RECONVERGENT B2 ;  /* 0x0000000000027941 */ /* 0x000fea0003800200 */
.L_x_126:
[----:B------:R-:W-:Y:S01]  /*41e0*/  I2FP.F32.U32 R15, R14 ;  /* 0x0000000e000f7245 */ /* 0x000fe20000201000 */
[----:B------:R-:W-:Y:S01]  /*41f0*/  BSSY.RECONVERGENT B2, `(.L_x_142) ;  /* 0x000000d000027945 */ /* 0x000fe20003800200 */
[----:B------:R-:W-:Y:S02]  /*4200*/  I2FP.F32.U32 R2, R3 ;  /* 0x0000000300027245 */ /* 0x000fe40000201000 */
[----:B------:R-:W2:Y:S08]  /*4210*/  MUFU.RCP R11, R15 ;  /* 0x0000000f000b7308 */ /* 0x000eb00000001000 */
[----:B------:R-:W3:Y:S01]  /*4220*/  FCHK P0, R2, R15 ;  /* 0x0000000f02007302 */ /* 0x000ee20000000000 */
[----:B--2---:R-:W-:-:S04]  /*4230*/  FFMA R12, -R15, R11, 1 ;  /* 0x3f8000000f0c7423 */ /* 0x004fc8000000010b */
[----:B------:R-:W-:-:S04]  /*4240*/  FFMA R11, R11, R12, R11 ;  /* 0x0000000c0b0b7223 */ /* 0x000fc8000000000b */
[----:B------:R-:W-:-:S04]  /*4250*/  FFMA R12, R2, R11, RZ ;  /* 0x0000000b020c7223 */ /* 0x000fc800000000ff */
[----:B------:R-:W-:-:S04]  /*4260*/  FFMA R3, -R15, R12, R2 ;  /* 0x0000000c0f037223 */ /* 0x000fc80000000102 */
[----:B------:R-:W-:Y:S01]  /*4270*/  FFMA R3, R11, R3, R12 ;  /* 0x000000030b037223 */ /* 0x000fe2000000000c */
[----:B---3--:R-:W-:Y:S06]  /*4280*/  @!P0 BRA `(.L_x_143) ;  /* 0x00000000000c8947 */ /* 0x008fec0003800000 */
[----:B------:R-:W-:-:S07]  /*4290*/  MOV R12, 0x42b0 ;  /* 0x000042b0000c7802 */ /* 0x000fce0000000f00 */
[----:B01----:R-:W-:Y:S05]  /*42a0*/  CALL.REL.NOINC `($__internal_0_$__cuda_sm3x_div_rn_noftz_f32_slowpath) ;  /* 0x00000000004c7944 */ /* 0x003fea0003c00000 */
[----:B------:R-:W-:-:S07]  /*42b0*/  IMAD.MOV.U32 R3, RZ, RZ, R2 ;  /* 0x000000ffff037224 */ /* 0x000fce00078e0002 */
.L_x_143:
[----:B------:R-:W-:Y:S05]  /*42c0*/  BSYNC.RECONVERGENT B2 ;  /* 0x0000000000027941 */ /* 0x000fea0003800200 */
.L_x_142:
[----:B------:R2:W-:Y:S01]  /*42d0*/  STG.E desc[UR6][R16.64+0x20], R3 ;  /* 0x0000200310007986 */ /* 0x0005e2000c101906 */
[----:B------:R-:W-:-:S07]  /*42e0*/  VIADD R9, R9, 0x1 ;  /* 0x0000000109097836 */ /* 0x000fce0000000000 */
.L_x_90:
[----:B------:R-:W-:Y:S05]  /*42f0*/  BSYNC.RECONVERGENT B1 ;  /* 0x0000000000017941 */ /* 0x000fea0003800200 */
.L_x_89:
[----:B------:R-:W3:Y:S01]  /*4300*/  LDCU UR4, c[0x0][0x3c0] ;  /* 0x00007800ff0477ac */ /* 0x000ee20008000800 */
[----:B------:R-:W-:Y:S01]  /*4310*/  VIADD R10, R10, 0x1 ;  /* 0x000000010a0a7836 */ /* 0x000fe20000000000 */
[----:B------:R-:W4:Y:S04]  /*4320*/  LDCU UR5, c[0x0][0x3d8] ;  /* 0x00007b00ff0577ac */ /* 0x000f280008000800 */
[----:B---3--:R-:W-:Y:S02]  /*4330*/  ISETP.GE.U32.AND P0, PT, R10, UR4, PT ;  /* 0x000000040a007c0c */ /* 0x008fe4000bf06070 */
[----:B----4-:R-:W-:-:S13]  /*4340*/  ISETP.LT.U32.AND P1, PT, R9, UR5, PT ;  /* 0x0000000509007c0c */ /* 0x010fda000bf21070 */
[----:B------:R-:W-:Y:S05]  /*4350*/  @!P0 BRA P1, `(.L_x_144) ;  /* 0xffffffd4004c8947 */ /* 0x000fea000083ffff */
.L_x_79:
[----:B------:R-:W-:Y:S05]  /*4360*/  BSYNC.RECONVERGENT B0 ;  /* 0x0000000000007941 */ /* 0x000fea0003800200 */
.L_x_0:
[----:B------:R-:W-:-:S05]  /*4370*/  VIADD R7, R7, 0x1 ;  /* 0x0000000107077836 */ /* 0x000fca0000000000 */
[----:B------:R-:W-:-:S13]  /*4380*/  ISETP.NE.AND P0, PT, R7, 0x4, PT ;  /* 0x000000040700780c */ /* 0x000fda0003f05270 */
[----:B------:R-:W-:Y:S05]  /*4390*/  @P0 BRA `(.L_x_145) ;  /* 0xffffffbc006c0947 */ /* 0x000fea000383ffff */
[----:B--2---:R-:W2:Y:S02]  /*43a0*/  LDC.64 R2, c[0x0][0x3d0] ;  /* 0x0000f400ff027b82 */ /* 0x004ea40000000a00 */
[----:B--2--5:R-:W-:-:S05]  /*43b0*/  IMAD.WIDE R4, R4, 0x4, R2 ;  /* 0x0000000404047825 */ /* 0x024fca00078e0202 */
[----:B------:R-:W-:Y:S01]  /*43c0*/  STG.E desc[UR6][R4.64], R9 ;  /* 0x0000000904007986 */ /* 0x000fe2000c101906 */
[----:B------:R-:W-:Y:S05]  /*43d0*/  EXIT ;  /* 0x000000000000794d */ /* 0x000fea0003800000 */
        .weak           $__internal_0_$__cuda_sm3x_div_rn_noftz_f32_slowpath
        .type           $__internal_0_$__cuda_sm3x_div_rn_noftz_f32_slowpath,@function
        .size           $__internal_0_$__cuda_sm3x_div_rn_noftz_f32_slowpath,(.L_x_158 - $__internal_0_$__cuda_sm3x_div_rn_noftz_f32_slowpath)
$__internal_0_$__cuda_sm3x_div_rn_noftz_f32_slowpath:
[----:B------:R-:W-:Y:S01]  /*43e0*/  SHF.R.U32.HI R13, RZ, 0x17, R15 ;  /* 0x00000017ff0d7819 */ /* 0x000fe2000001160f */
[----:B------:R-:W-:Y:S01]  /*43f0*/  BSSY.RECONVERGENT B3, `(.L_x_146) ;  /* 0x0000064000037945 */ /* 0x000fe20003800200 */
[--C-:B------:R-:W-:Y:S01]  /*4400*/  SHF.R.U32.HI R3, RZ, 0x17, R2.reuse ;  /* 0x00000017ff037819 */ /* 0x100fe20000011602 */
[----:B------:R-:W-:Y:S01]  /*4410*/  IMAD.MOV.U32 R14, RZ, RZ, R2 ;  /* 0x000000ffff0e7224 */ /* 0x000fe200078e0002 */
[----:B------:R-:W-:Y:S02]  /*4420*/  LOP3.LUT R13, R13, 0xff, RZ, 0xc0, !PT ;  /* 0x000000ff0d0d7812 */ /* 0x000fe400078ec0ff */
[----:B------:R-:W-:-:S03]  /*4430*/  LOP3.LUT R22, R3, 0xff, RZ, 0xc0, !PT ;  /* 0x000000ff03167812 */ /* 0x000fc600078ec0ff */
[----:B------:R-:W-:Y:S02]  /*4440*/  VIADD R21, R13, 0xffffffff ;  /* 0xffffffff0d157836 */ /* 0x000fe40000000000 */
[----:B------:R-:W-:-:S03]  /*4450*/  VIADD R20, R22, 0xffffffff ;  /* 0xffffffff16147836 */ /* 0x000fc60000000000 */
[----:B------:R-:W-:-:S04]  /*4460*/  ISETP.GT.U32.AND P0, PT, R21, 0xfd, PT ;  /* 0x000000fd1500780c */ /* 0x000fc80003f04070 */
[----:B------:R-:W-:-:S13]  /*4470*/  ISETP.GT.U32.OR P0, PT, R20, 0xfd, P0 ;  /* 0x000000fd1400780c */ /* 0x000fda0000704470 */
[----:B------:R-:W-:Y:S01]  /*4480*/  @!P0 IMAD.MOV.U32 R11, RZ, RZ, RZ ;  /* 0x000000ffff0b8224 */ /* 0x000fe200078e00ff */
[----:B------:R-:W-:Y:S06]  /*4490*/  @!P0 BRA `(.L_x_147) ;  /* 0x0000000000608947 */ /* 0x000fec0003800000 */
[----:B------:R-:W-:Y:S01]  /*44a0*/  FSETP.GTU.FTZ.AND P0, PT, |R2|, +INF , PT ;  /* 0x7f8000000200780b */ /* 0x000fe20003f1c200 */
[----:B------:R-:W-:Y:S01]  /*44b0*/  IMAD.MOV.U32 R3, RZ, RZ, R15 ;  /* 0x000000ffff037224 */ /* 0x000fe200078e000f */
[----:B------:R-:W-:-:S04]  /*44c0*/  FSETP.GTU.FTZ.AND P1, PT, |R15|, +INF , PT ;  /* 0x7f8000000f00780b */ /* 0x000fc80003f3c200 */
[----:B------:R-:W-:-:S13]  /*44d0*/  PLOP3.LUT P0, PT, P0, P1, PT, 0xf8, 0x8f ;  /* 0x00000000008f781c */ /* 0x000fda0000703f70 */
[----:B------:R-:W-:Y:S05]  /*44e0*/  @P0 BRA `(.L_x_148) ;  /* 0x00000004004c0947 */ /* 0x000fea0003800000 */
[----:B------:R-:W-:-:S13]  /*44f0*/  LOP3.LUT P0, RZ, R15, 0x7fffffff, R14, 0xc8, !PT ;  /* 0x7fffffff0fff7812 */ /* 0x000fda000780c80e */
[----:B------:R-:W-:Y:S05]  /*4500*/  @!P0 BRA `(.L_x_149) ;  /* 0x00000004003c8947 */ /* 0x000fea0003800000 */
[C---:B------:R-:W-:Y:S02]  /*4510*/  FSETP.NEU.FTZ.AND P1, PT, |R2|.reuse, +INF , PT ;  /* 0x7f8000000200780b */ /* 0x040fe40003f3d200 */
[----:B------:R-:W-:Y:S02]  /*4520*/  FSETP.NEU.FTZ.AND P2, PT, |R3|, +INF , PT ;  /* 0x7f8000000300780b */ /* 0x000fe40003f5d200 */
[----:B------:R-:W-:-:S11]  /*4530*/  FSETP.NEU.FTZ.AND P0, PT, |R2|, +INF , PT ;  /* 0x7f8000000200780b */ /* 0x000fd60003f1d200 */
[----:B------:R-:W-:Y:S05]  /*4540*/  @!P2 BRA !P1, `(.L_x_149) ;  /* 0x00000004002ca947 */ /* 0x000fea0004800000 */
[----:B------:R-:W-:-:S04]  /*4550*/  LOP3.LUT P1, RZ, R14, 0x7fffffff, RZ, 0xc0, !PT ;  /* 0x7fffffff0eff7812 */ /* 0x000fc8000782c0ff */
[----:B------:R-:W-:-:S13]  /*4560*/  PLOP3.LUT P1, PT, P2, P1, PT, 0x2f, 0xf2 ;  /* 0x0000000000f2781c */ /* 0x000fda0001722577 */
[----:B------:R-:W-:Y:S05]  /*4570*/  @P1 BRA `(.L_x_150) ;  /* 0x0000000400181947 */ /* 0x000fea0003800000 */
[----:B------:R-:W-:-:S04]  /*4580*/  LOP3.LUT P1, RZ, R15, 0x7fffffff, RZ, 0xc0, !PT ;  /* 0x7fffffff0fff7812 */ /* 0x000fc8000782c0ff */
[----:B------:R-:W-:-:S13]  /*4590*/  PLOP3.LUT P0, PT, P0, P1, PT, 0x2f, 0xf2 ;  /* 0x0000000000f2781c */ /* 0x000fda0000702577 */
[----:B------:R-:W-:Y:S05]  /*45a0*/  @P0 BRA `(.L_x_151) ;  /* 0x0000000400000947 */ /* 0x000fea0003800000 */
[----:B------:R-:W-:Y:S02]  /*45b0*/  ISETP.GE.AND P0, PT, R20, RZ, PT ;  /* 0x000000ff1400720c */ /* 0x000fe40003f06270 */
[----:B------:R-:W-:-:S11]  /*45c0*/  ISETP.GE.AND P1, PT, R21, RZ, PT ;  /* 0x000000ff1500720c */ /* 0x000fd60003f26270 */
[----:B------:R-:W-:Y:S02]  /*45d0*/  @P0 IMAD.MOV.U32 R11, RZ, RZ, RZ ;  /* 0x000000ffff0b0224 */ /* 0x000fe400078e00ff */
[----:B------:R-:W-:Y:S01]  /*45e0*/  @!P0 FFMA R14, R2, 1.84467440737095516160e+19, RZ ;  /* 0x5f800000020e8823 */ /* 0x000fe200000000ff */
[----:B------:R-:W-:Y:S02]  /*45f0*/  @!P0 IMAD.MOV.U32 R11, RZ, RZ, -0x40 ;  /* 0xffffffc0ff0b8424 */ /* 0x000fe400078e00ff */
[----:B------:R-:W-:Y:S02]  /*4600*/  @!P1 FFMA R15, R3, 1.84467440737095516160e+19, RZ ;  /* 0x5f800000030f9823 */ /* 0x000fe400000000ff */
[----:B------:R-:W-:-:S07]  /*4610*/  @!P1 VIADD R11, R11, 0x40 ;  /* 0x000000400b0b9836 */ /* 0x000fce0000000000 */
.L_x_147:
[----:B------:R-:W-:Y:S01]  /*4620*/  LEA R2, R13, 0xc0800000, 0x17 ;  /* 0xc08000000d027811 */ /* 0x000fe200078eb8ff */
[----:B------:R-:W-:Y:S01]  /*4630*/  VIADD R3, R22, 0xffffff81 ;  /* 0xffffff8116037836 */ /* 0x000fe20000000000 */
[----:B------:R-:W-:Y:S03]  /*4640*/  BSSY.RECONVERGENT B4, `(.L_x_152) ;  /* 0x0000035000047945 */ /* 0x000fe60003800200 */
[----:B------:R-:W-:Y:S02]  /*4650*/  IMAD.IADD R15, R15, 0x1, -R2 ;  /* 0x000000010f0f7824 */ /* 0x000fe400078e0a02 */
[----:B------:R-:W-:Y:S02]  /*4660*/  IMAD R2, R3, -0x800000, R14 ;  /* 0xff80000003027824 */ /* 0x000fe400078e020e */
[----:B------:R-:W0:Y:S01]  /*4670*/  MUFU.RCP R20, R15 ;  /* 0x0000000f00147308 */ /* 0x000e220000001000 */
[----:B------:R-:W-:-:S04]  /*4680*/  FADD.FTZ R21, -R15, -RZ ;  /* 0x800000ff0f157221 */ /* 0x000fc80000010100 */
[----:B0-----:R-:W-:-:S04]  /*4690*/  FFMA R23, R20, R21, 1 ;  /* 0x3f80000014177423 */ /* 0x001fc80000000015 */
[----:B------:R-:W-:-:S04]  /*46a0*/  FFMA R25, R20, R23, R20 ;  /* 0x0000001714197223 */ /* 0x000fc80000000014 */
[----:B------:R-:W-:-:S04]  /*46b0*/  FFMA R14, R2, R25, RZ ;  /* 0x00000019020e7223 */ /* 0x000fc800000000ff */
[----:B------:R-:W-:-:S04]  /*46c0*/  FFMA R23, R21, R14, R2 ;  /* 0x0000000e15177223 */ /* 0x000fc80000000002 */
[----:B------:R-:W-:Y:S01]  /*46d0*/  FFMA R20, R25, R23, R14 ;  /* 0x0000001719147223 */ /* 0x000fe2000000000e */
[----:B------:R-:W-:-:S03]  /*46e0*/  IADD3 R14, PT, PT, R3, 0x7f, -R13 ;  /* 0x0000007f030e7810 */ /* 0x000fc60007ffe80d */
[----:B------:R-:W-:Y:S02]  /*46f0*/  FFMA R21, R21, R20, R2 ;  /* 0x0000001415157223 */ /* 0x000fe40000000002 */
[----:B------:R-:W-:Y:S02]  /*4700*/  IMAD.IADD R14, R14, 0x1, R11 ;  /* 0x000000010e0e7824 */ /* 0x000fe400078e020b */
[----:B------:R-:W-:-:S05]  /*4710*/  FFMA R2, R25, R21, R20 ;  /* 0x0000001519027223 */ /* 0x000fca0000000014 */
[----:B------:R-:W-:-:S04]  /*4720*/  SHF.R.U32.HI R3, RZ, 0x17, R2 ;  /* 0x00000017ff037819 */ /* 0x000fc80000011602 */
[----:B------:R-:W-:-:S05]  /*4730*/  LOP3.LUT R3, R3, 0xff, RZ, 0xc0, !PT ;  /* 0x000000ff03037812 */ /* 0x000fca00078ec0ff */
[----:B------:R-:W-:-:S04]  /*4740*/  IMAD.IADD R13, R3, 0x1, R14 ;  /* 0x00000001030d7824 */ /* 0x000fc800078e020e */
[----:B------:R-:W-:-:S05]  /*4750*/  VIADD R3, R13, 0xffffffff ;  /* 0xffffffff0d037836 */ /* 0x000fca0000000000 */
[----:B------:R-:W-:-:S13]  /*4760*/  ISETP.GE.U32.AND P0, PT, R3, 0xfe, PT ;  /* 0x000000fe0300780c */ /* 0x000fda0003f06070 */
[----:B------:R-:W-:Y:S05]  /*4770*/  @!P0 BRA `(.L_x_153) ;  /* 0x0000000000808947 */ /* 0x000fea0003800000 */
[----:B------:R-:W-:-:S13]  /*4780*/  ISETP.GT.AND P0, PT, R13, 0xfe, PT ;  /* 0x000000fe0d00780c */ /* 0x000fda0003f04270 */
[----:B------:R-:W-:Y:S05]  /*4790*/  @P0 BRA `(.L_x_154) ;  /* 0x00000000006c0947 */ /* 0x000fea0003800000 */
[----:B------:R-:W-:-:S13]  /*47a0*/  ISETP.GE.AND P0, PT, R13, 0x1, PT ;  /* 0x000000010d00780c */ /* 0x000fda0003f06270 */
[----:B------:R-:W-:Y:S05]  /*47b0*/  @P0 BRA `(.L_x_155) ;  /* 0x0000000000740947 */ /* 0x000fea0003800000 */
[----:B------:R-:W-:Y:S02]  /*47c0*/  ISETP.GE.AND P0, PT, R13, -0x18, PT ;  /* 0xffffffe80d00780c */ /* 0x000fe40003f06270 */
[----:B------:R-:W-:-:S11]  /*47d0*/  LOP3.LUT R2, R2, 0x80000000, RZ, 0xc0, !PT ;  /* 0x8000000002027812 */ /* 0x000fd600078ec0ff */
[----:B------:R-:W-:Y:S05]  /*47e0*/  @!P0 BRA `(.L_x_155) ;  /* 0x0000000000688947 */ /* 0x000fea0003800000 */
[CCC-:B------:R-:W-:Y:S01]  /*47f0*/  FFMA.RZ R3, R25.reuse, R21.reuse, R20.reuse ;  /* 0x0000001519037223 */ /* 0x1c0fe2000000c014 */
[-CC-:B------:R-:W-:Y:S01]  /*4800*/  FFMA.RM R14, R25, R21.reuse, R20.reuse ;  /* 0x00000015190e7223 */ /* 0x180fe20000004014 */
[C---:B------:R-:W-:Y:S02]  /*4810*/  ISETP.NE.AND P2, PT, R13.reuse, RZ, PT ;  /* 0x000000ff0d00720c */ /* 0x040fe40003f45270 */
[----:B------:R-:W-:Y:S02]  /*4820*/  ISETP.NE.AND P1, PT, R13, RZ, PT ;  /* 0x000000ff0d00720c */ /* 0x000fe40003f25270 */
[----:B------:R-:W-:Y:S01]  /*4830*/  LOP3.LUT R11, R3, 0x7fffff, RZ, 0xc0, !PT ;  /* 0x007fffff030b7812 */ /* 0x000fe200078ec0ff */
[----:B------:R-:W-:Y:S01]  /*4840*/  FFMA.RP R3, R25, R21, R20 ;  /* 0x0000001519037223 */ /* 0x000fe20000008014 */
[----:B------:R-:W-:Y:S02]  /*4850*/  VIADD R20, R13, 0x20 ;  /* 0x000000200d147836 */ /* 0x000fe40000000000 */
[----:B------:R-:W-:Y:S01]  /*4860*/  LOP3.LUT R11, R11, 0x800000, RZ, 0xfc, !PT ;  /* 0x008000000b0b7812 */ /* 0x000fe200078efcff */
[----:B------:R-:W-:Y:S01]  /*4870*/  IMAD.MOV R13, RZ, RZ, -R13 ;  /* 0x000000ffff0d7224 */ /* 0x000fe200078e0a0d */
[----:B------:R-:W-:-:S02]  /*4880*/  FSETP.NEU.FTZ.AND P0, PT, R3, R14, PT ;  /* 0x0000000e0300720b */ /* 0x000fc40003f1d000 */
[----:B------:R-:W-:Y:S02]  /*4890*/  SHF.L.U32 R20, R11, R20, RZ ;  /* 0x000000140b147219 */ /* 0x000fe400000006ff */
[----:B------:R-:W-:Y:S02]  /*48a0*/  SEL R14, R13, RZ, P2 ;  /* 0x000000ff0d0e7207 */ /* 0x000fe40001000000 */
[----:B------:R-:W-:Y:S02]  /*48b0*/  ISETP.NE.AND P1, PT, R20, RZ, P1 ;  /* 0x000000ff1400720c */ /* 0x000fe40000f25270 */
[----:B------:R-:W-:Y:S02]  /*48c0*/  SHF.R.U32.HI R14, RZ, R14, R11 ;  /* 0x0000000eff0e7219 */ /* 0x000fe4000001160b */
[----:B------:R-:W-:Y:S02]  /*48d0*/  PLOP3.LUT P0, PT, P0, P1, PT, 0xf8, 0x8f ;  /* 0x00000000008f781c */ /* 0x000fe40000703f70 */
[----:B------:R-:W-:-:S02]  /*48e0*/  SHF.R.U32.HI R20, RZ, 0x1, R14 ;  /* 0x00000001ff147819 */ /* 0x000fc4000001160e */
[----:B------:R-:W-:-:S04]  /*48f0*/  SEL R3, RZ, 0x1, !P0 ;  /* 0x00000001ff037807 */ /* 0x000fc80004000000 */
[----:B------:R-:W-:-:S04]  /*4900*/  LOP3.LUT R3, R3, 0x1, R20, 0xf8, !PT ;  /* 0x0000000103037812 */ /* 0x000fc800078ef814 */
[----:B------:R-:W-:-:S05]  /*4910*/  LOP3.LUT R3, R3, R14, RZ, 0xc0, !PT ;  /* 0x0000000e03037212 */ /* 0x000fca00078ec0ff */
[----:B------:R-:W-:-:S05]  /*4920*/  IMAD.IADD R3, R20, 0x1, R3 ;  /* 0x0000000114037824 */ /* 0x000fca00078e0203 */
[----:B------:R-:W-:Y:S01]  /*4930*/  LOP3.LUT R2, R3, R2, RZ, 0xfc, !PT ;  /* 0x0000000203027212 */ /* 0x000fe200078efcff */
[----:B------:R-:W-:Y:S06]  /*4940*/  BRA `(.L_x_155) ;  /* 0x0000000000107947 */ /* 0x000fec0003800000 */
.L_x_154:
[----:B------:R-:W-:-:S04]  /*4950*/  LOP3.LUT R2, R2, 0x80000000, RZ, 0xc0, !PT ;  /* 0x8000000002027812 */ /* 0x000fc800078ec0ff */
[----:B------:R-:W-:Y:S01]  /*4960*/  LOP3.LUT R2, R2, 0x7f800000, RZ, 0xfc, !PT ;  /* 0x7f80000002027812 */ /* 0x000fe200078efcff */
[----:B------:R-:W-:Y:S06]  /*4970*/  BRA `(.L_x_155) ;  /* 0x0000000000047947 */ /* 0x000fec0003800000 */
.L_x_153:
[----:B------:R-:W-:-:S07]  /*4980*/  IMAD R2, R14, 0x800000, R2 ;  /* 0x008000000e027824 */ /* 0x000fce00078e0202 */
.L_x_155:
[----:B------:R-:W-:Y:S05]  /*4990*/  BSYNC.RECONVERGENT B4 ;  /* 0x0000000000047941 */ /* 0x000fea0003800200 */
.L_x_152:
[----:B------:R-:W-:Y:S05]  /*49a0*/  BRA `(.L_x_156) ;  /* 0x0000000000207947 */ /* 0x000fea0003800000 */
.L_x_151:
[----:B------:R-:W-:-:S04]  /*49b0*/  LOP3.LUT R2, R15, 0x80000000, R14, 0x48, !PT ;  /* 0x800000000f027812 */ /* 0x000fc800078e480e */
[----:B------:R-:W-:Y:S01]  /*49c0*/  LOP3.LUT R2, R2, 0x7f800000, RZ, 0xfc, !PT ;  /* 0x7f80000002027812 */ /* 0x000fe200078efcff */
[----:B------:R-:W-:Y:S06]  /*49d0*/  BRA `(.L_x_156) ;  /* 0x0000000000147947 */ /* 0x000fec0003800000 */
.L_x_150:
[----:B------:R-:W-:Y:S01]  /*49e0*/  LOP3.LUT R2, R15, 0x80000000, R14, 0x48, !PT ;  /* 0x800000000f027812 */ /* 0x000fe200078e480e */
[----:B------:R-:W-:Y:S06]  /*49f0*/  BRA `(.L_x_156) ;  /* 0x00000000000c7947 */ /* 0x000fec0003800000 */
.L_x_149:
[----:B------:R-:W0:Y:S01]  /*4a00*/  MUFU.RSQ R2, -QNAN ;  /* 0xffc0000000027908 */ /* 0x000e220000001400 */
[----:B------:R-:W-:Y:S05]  /*4a10*/  BRA `(.L_x_156) ;  /* 0x0000000000047947 */ /* 0x000fea0003800000 */
.L_x_148:
[----:B------:R-:W-:-:S07]  /*4a20*/  FADD.FTZ R2, R2, R3 ;  /* 0x0000000302027221 */ /* 0x000fce0000010000 */
.L_x_156:
[----:B------:R-:W-:Y:S05]  /*4a30*/  BSYNC.RECONVERGENT B3 ;  /* 0x0000000000037941 */ /* 0x000fea0003800200 */
.L_x_146:
[----:B------:R-:W-:-:S04]  /*4a40*/  IMAD.MOV.U32 R13, RZ, RZ, 0x0 ;  /* 0x00000000ff0d7424 */ /* 0x000fc800078e00ff */
[----:B0-----:R-:W-:Y:S05]  /*4a50*/  RET.REL.NODEC R12 `(_Z34enhanced_mutation_detection_kernelPKcPKiS2_iS0_PKjS4_S4_jP20EnhancedProteinMatchPjj) ;  /* 0xffffffb40c687950 */ /* 0x001fea0003c3ffff */
.L_x_157:
[----:B------:R-:W-:-:S00]  /*4a60*/  BRA `(.L_x_157) ;  /* 0xfffffffc00fc7947 */ /* 0x000fc0000383ffff */
[----:B------:R-:W-:-:S00]  /*4a70*/  NOP ;  /* 0x0000000000007918 */ /* 0x000fc00000000000 */
        /* <DEDUP_REMOVED lines=8> */
.L_x_158:


//--------------------- .nv.shared.reserved.0     --------------------------
	.section	.nv.shared.reserved.0,"aw",@nobits
	.weak		__nv_reservedSMEM_offset_0_alias
	.size		__nv_reservedSMEM_offset_0_alias, 0, 64
	.other		__nv_reservedSMEM_offset_0_alias,@"STO_CUDA_RESERVED_SHARED STV_DEFAULT"
__nv_reservedSMEM_offset_0_alias:
	.zero		0
	.zero		64


//--------------------- .nv.constant0._Z34enhanced_mutation_detection_kernelPKcPKiS2_iS0_PKjS4_S4_jP20EnhancedProteinMatchPjj --------------------------
	.section	.nv.constant0._Z34enhanced_mutation_detection_kernelPKcPKiS2_iS0_PKjS4_S4_jP20EnhancedProteinMatchPjj,"a",@progbits
	.sectionflags	@""
	.align	4
.nv.constant0._Z34enhanced_mutation_detection_kernelPKcPKiS2_iS0_PKjS4_S4_jP20EnhancedProteinMatchPjj:
	.zero		988


//--------------------- SYMBOLS --------------------------

	.type		.nv.reservedSmem.offset0,@object
	.size		.nv.reservedSmem.offset0,0x4
